	.target	sm_90a

	.elftype	@"ET_EXEC"


//--------------------- .note.nv.tkinfo           --------------------------
	.section	.note.nv.tkinfo,"",@"SHT_NOTE"
	.sectionflags	@"SHF_NOTE_NV_TKINFO"
	.tkinfo
        /*0018*/ 	.word	0x00000002
        /*0030*/ 	.string	""
        /*0030*/ 	.string	"ptxas"
        /*0030*/ 	.string	"Cuda compilation tools, release 13.0, V13.0.88"
        /*0030*/ 	.string	"Build cuda_13.0.r13.0/compiler.36424714_0"
        /*0030*/ 	.string	"-v  -suppress-debug-info  -lineinfo  -arch sm_90a "



//--------------------- .note.nv.cuinfo           --------------------------
	.section	.note.nv.cuinfo,"",@"SHT_NOTE"
	.sectionflags	@"SHF_NOTE_NV_CUINFO"
        /*0018*/ 	.short	0x0002
        /*001a*/ 	.short	0x005a
        /*001c*/ 	.short	0x0082
	.zero		2


//--------------------- .nv.info                  --------------------------
	.section	.nv.info,"",@"SHT_CUDA_INFO"
	.align	4


	//----- nvinfo : EIATTR_REGCOUNT
	.align		4
        /*0000*/ 	.byte	0x04, 0x2f
        /*0002*/ 	.short	(.L_1 - .L_0)
	.align		4
.L_0:
        /*0004*/ 	.word	index@(matmul_kernel)
        /*0008*/ 	.word	0x000000bb


	//----- nvinfo : EIATTR_FRAME_SIZE
	.align		4
.L_1:
        /*000c*/ 	.byte	0x04, 0x11
        /*000e*/ 	.short	(.L_3 - .L_2)
	.align		4
.L_2:
        /*0010*/ 	.word	index@(matmul_kernel)
        /*0014*/ 	.word	0x00000000


	//----- nvinfo : EIATTR_MIN_STACK_SIZE
	.align		4
.L_3:
        /*0018*/ 	.byte	0x04, 0x12
        /*001a*/ 	.short	(.L_5 - .L_4)
	.align		4
.L_4:
        /*001c*/ 	.word	index@(matmul_kernel)
        /*0020*/ 	.word	0x00000000
.L_5:


//--------------------- .nv.compat                --------------------------
	.section	.nv.compat,"",@"SHT_CUDA_COMPAT_INFO"
	.align	4
        /*0000*/ 	.byte	0x02, 0x09, 0x01, 0x00, 0x02, 0x02, 0x04, 0x00, 0x02, 0x05, 0x05, 0x00, 0x03, 0x07, 0x01, 0x01
        /*0010*/ 	.byte	0x02, 0x03, 0x00, 0x00, 0x02, 0x06, 0x01, 0x00, 0x04, 0x0b, 0x08, 0x00, 0x00, 0x00, 0x00, 0x00
        /*0020*/ 	.byte	0x00, 0x00, 0x00, 0x00


//--------------------- .nv.info.matmul_kernel    --------------------------
	.section	.nv.info.matmul_kernel,"",@"SHT_CUDA_INFO"
	.sectionflags	@""
	.align	4


	//----- nvinfo : EIATTR_CUDA_API_VERSION
	.align		4
        /*0000*/ 	.byte	0x04, 0x37
        /*0002*/ 	.short	(.L_7 - .L_6)
.L_6:
        /*0004*/ 	.word	0x00000082


	//----- nvinfo : EIATTR_KPARAM_INFO
	.align		4
.L_7:
        /*0008*/ 	.byte	0x04, 0x17
        /*000a*/ 	.short	(.L_9 - .L_8)
.L_8:
        /*000c*/ 	.word	0x00000000
        /*0010*/ 	.short	0x000d
        /*0012*/ 	.short	0x0048
        /*0014*/ 	.byte	0x00, 0xf4, 0x21, 0x00


	//----- nvinfo : EIATTR_KPARAM_INFO
	.align		4
.L_9:
        /*0018*/ 	.byte	0x04, 0x17
        /*001a*/ 	.short	(.L_11 - .L_10)
.L_10:
        /*001c*/ 	.word	0x00000000
        /*0020*/ 	.short	0x000c
        /*0022*/ 	.short	0x0040
        /*0024*/ 	.byte	0x00, 0xf4, 0x21, 0x00


	//----- nvinfo : EIATTR_KPARAM_INFO
	.align		4
.L_11:
        /*0028*/ 	.byte	0x04, 0x17
        /*002a*/ 	.short	(.L_13 - .L_12)
.L_12:
        /*002c*/ 	.word	0x00000000
        /*0030*/ 	.short	0x000b
        /*0032*/ 	.short	0x0038
        /*0034*/ 	.byte	0x00, 0xf0, 0x11, 0x00


	//----- nvinfo : EIATTR_KPARAM_INFO
	.align		4
.L_13:
        /*0038*/ 	.byte	0x04, 0x17
        /*003a*/ 	.short	(.L_15 - .L_14)
.L_14:
        /*003c*/ 	.word	0x00000000
        /*0040*/ 	.short	0x000a
        /*0042*/ 	.short	0x0034
        /*0044*/ 	.byte	0x00, 0xf0, 0x11, 0x00


	//----- nvinfo : EIATTR_KPARAM_INFO
	.align		4
.L_15:
        /*0048*/ 	.byte	0x04, 0x17
        /*004a*/ 	.short	(.L_17 - .L_16)
.L_16:
        /*004c*/ 	.word	0x00000000
        /*0050*/ 	.short	0x0009
        /*0052*/ 	.short	0x0030
        /*0054*/ 	.byte	0x00, 0xf0, 0x11, 0x00


	//----- nvinfo : EIATTR_KPARAM_INFO
	.align		4
.L_17:
        /*0058*/ 	.byte	0x04, 0x17
        /*005a*/ 	.short	(.L_19 - .L_18)
.L_18:
        /*005c*/ 	.word	0x00000000
        /*0060*/ 	.short	0x0008
        /*0062*/ 	.short	0x002c
        /*0064*/ 	.byte	0x00, 0xf0, 0x11, 0x00


	//----- nvinfo : EIATTR_KPARAM_INFO
	.align		4
.L_19:
        /*0068*/ 	.byte	0x04, 0x17
        /*006a*/ 	.short	(.L_21 - .L_20)
.L_20:
        /*006c*/ 	.word	0x00000000
        /*0070*/ 	.short	0x0007
        /*0072*/ 	.short	0x0028
        /*0074*/ 	.byte	0x00, 0xf0, 0x11, 0x00


	//----- nvinfo : EIATTR_KPARAM_INFO
	.align		4
.L_21:
        /*0078*/ 	.byte	0x04, 0x17
        /*007a*/ 	.short	(.L_23 - .L_22)
.L_22:
        /*007c*/ 	.word	0x00000000
        /*0080*/ 	.short	0x0006
        /*0082*/ 	.short	0x0024
        /*0084*/ 	.byte	0x00, 0xf0, 0x11, 0x00


	//----- nvinfo : EIATTR_KPARAM_INFO
	.align		4
.L_23:
        /*0088*/ 	.byte	0x04, 0x17
        /*008a*/ 	.short	(.L_25 - .L_24)
.L_24:
        /*008c*/ 	.word	0x00000000
        /*0090*/ 	.short	0x0005
        /*0092*/ 	.short	0x0020
        /*0094*/ 	.byte	0x00, 0xf0, 0x11, 0x00


	//----- nvinfo : EIATTR_KPARAM_INFO
	.align		4
.L_25:
        /*0098*/ 	.byte	0x04, 0x17
        /*009a*/ 	.short	(.L_27 - .L_26)
.L_26:
        /*009c*/ 	.word	0x00000000
        /*00a0*/ 	.short	0x0004
        /*00a2*/ 	.short	0x001c
        /*00a4*/ 	.byte	0x00, 0xf0, 0x11, 0x00


	//----- nvinfo : EIATTR_KPARAM_INFO
	.align		4
.L_27:
        /*00a8*/ 	.byte	0x04, 0x17
        /*00aa*/ 	.short	(.L_29 - .L_28)
.L_28:
        /*00ac*/ 	.word	0x00000000
        /*00b0*/ 	.short	0x0003
        /*00b2*/ 	.short	0x0018
        /*00b4*/ 	.byte	0x00, 0xf0, 0x11, 0x00


	//----- nvinfo : EIATTR_KPARAM_INFO
	.align		4
.L_29:
        /*00b8*/ 	.byte	0x04, 0x17
        /*00ba*/ 	.short	(.L_31 - .L_30)
.L_30:
        /*00bc*/ 	.word	0x00000000
        /*00c0*/ 	.short	0x0002
        /*00c2*/ 	.short	0x0010
        /*00c4*/ 	.byte	0x00, 0xf4, 0x21, 0x00


	//----- nvinfo : EIATTR_KPARAM_INFO
	.align		4
.L_31:
        /*00c8*/ 	.byte	0x04, 0x17
        /*00ca*/ 	.short	(.L_33 - .L_32)
.L_32:
        /*00cc*/ 	.word	0x00000000
        /*00d0*/ 	.short	0x0001
        /*00d2*/ 	.short	0x0008
        /*00d4*/ 	.byte	0x00, 0xf4, 0x21, 0x00


	//----- nvinfo : EIATTR_KPARAM_INFO
	.align		4
.L_33:
        /*00d8*/ 	.byte	0x04, 0x17
        /*00da*/ 	.short	(.L_35 - .L_34)
.L_34:
        /*00dc*/ 	.word	0x00000000
        /*00e0*/ 	.short	0x0000
        /*00e2*/ 	.short	0x0000
        /*00e4*/ 	.byte	0x00, 0xf4, 0x21, 0x00


	//----- nvinfo : EIATTR_SPARSE_MMA_MASK
	.align		4
.L_35:
        /*00e8*/ 	.byte	0x03, 0x50
        /*00ea*/ 	.short	0x0000


	//----- nvinfo : EIATTR_MAXREG_COUNT
	.align		4
        /*00ec*/ 	.byte	0x03, 0x1b
        /*00ee*/ 	.short	0x00ff


	//----- nvinfo : EIATTR_NUM_BARRIERS
	.align		4
        /*00f0*/ 	.byte	0x02, 0x4c
        /*00f2*/ 	.byte	0x01
	.zero		1


	//----- nvinfo : EIATTR_MERCURY_ISA_VERSION
	.align		4
        /*00f4*/ 	.byte	0x03, 0x5f
        /*00f6*/ 	.short	0x0101


	//----- nvinfo : EIATTR_EXIT_INSTR_OFFSETS
	.align		4
        /*00f8*/ 	.byte	0x04, 0x1c
        /*00fa*/ 	.short	(.L_37 - .L_36)


	//   ....[0]....
.L_36:
        /*00fc*/ 	.word	0x00004c30


	//   ....[1]....
        /*0100*/ 	.word	0x00004c60


	//----- nvinfo : EIATTR_REQNTID
	.align		4
.L_37:
        /*0104*/ 	.byte	0x04, 0x10
        /*0106*/ 	.short	(.L_39 - .L_38)
.L_38:
        /*0108*/ 	.word	0x00000100
        /*010c*/ 	.word	0x00000001
        /*0110*/ 	.word	0x00000001


	//----- nvinfo : EIATTR_CBANK_PARAM_SIZE
	.align		4
.L_39:
        /*0114*/ 	.byte	0x03, 0x19
        /*0116*/ 	.short	0x0050


	//----- nvinfo : EIATTR_PARAM_CBANK
	.align		4
        /*0118*/ 	.byte	0x04, 0x0a
        /*011a*/ 	.short	(.L_41 - .L_40)
	.align		4
.L_40:
        /*011c*/ 	.word	index@(.nv.constant0.matmul_kernel)
        /*0120*/ 	.short	0x0210
        /*0122*/ 	.short	0x0050


	//----- nvinfo : EIATTR_SW_WAR
	.align		4
.L_41:
        /*0124*/ 	.byte	0x04, 0x36
        /*0126*/ 	.short	(.L_43 - .L_42)
.L_42:
        /*0128*/ 	.word	0x00000008
.L_43:


//--------------------- .nv.callgraph             --------------------------
	.section	.nv.callgraph,"",@"SHT_CUDA_CALLGRAPH"
	.align	4
	.sectionentsize	8
	.align		4
        /*0000*/ 	.word	0x00000000
	.align		4
        /*0004*/ 	.word	0xffffffff
	.align		4
        /*0008*/ 	.word	0x00000000
	.align		4
        /*000c*/ 	.word	0xfffffffe
	.align		4
        /*0010*/ 	.word	0x00000000
	.align		4
        /*0014*/ 	.word	0xfffffffd
	.align		4
        /*0018*/ 	.word	0x00000000
	.align		4
        /*001c*/ 	.word	0xfffffffc


//--------------------- .text.matmul_kernel       --------------------------
	.section	.text.matmul_kernel,"ax",@progbits
	.align	128
        .global         matmul_kernel
        .type           matmul_kernel,@function
        .size           matmul_kernel,(.L_x_3 - matmul_kernel)
        .other          matmul_kernel,@"STO_CUDA_ENTRY STV_DEFAULT"
matmul_kernel:
.text.matmul_kernel:
[----:B------:R-:W-:Y:S08]  /*0000*/  LDC R1, c[0x0][0x28] ;  /* 0x00000a00ff017b82 */ /* 0x000ff00000000800 */
[----:B------:R-:W0:Y:S01]  /*0010*/  LDC.64 R32, c[0x0][0x228] ;  /* 0x00008a00ff207b82 */ /* 0x000e220000000a00 */
[----:B------:R-:W1:Y:S01]  /*0020*/  S2R R5, SR_CTAID.X ;  /* 0x0000000000057919 */ /* 0x000e620000002500 */
[----:B------:R-:W-:Y:S01]  /*0030*/  ULDC.64 UR14, c[0x0][0x208] ;  /* 0x00008200000e7ab9 */ /* 0x000fe20000000a00 */
[----:B------:R-:W-:-:S02]  /*0040*/  CS2R R28, SRZ ;  /* 0x00000000001c7805 */ /* 0x000fc4000001ff00 */
[----:B------:R-:W-:Y:S01]  /*0050*/  CS2R R30, SRZ ;  /* 0x00000000001e7805 */ /* 0x000fe2000001ff00 */
[----:B------:R-:W2:Y:S01]  /*0060*/  S2R R21, SR_TID.X ;  /* 0x0000000000157919 */ /* 0x000ea20000002100 */
[----:B------:R-:W-:Y:S02]  /*0070*/  CS2R R40, SRZ ;  /* 0x0000000000287805 */ /* 0x000fe4000001ff00 */
[----:B------:R-:W-:Y:S01]  /*0080*/  CS2R R42, SRZ ;  /* 0x00000000002a7805 */ /* 0x000fe2000001ff00 */
[----:B------:R-:W3:Y:S01]  /*0090*/  S2UR UR12, SR_CgaCtaId ;  /* 0x00000000000c79c3 */ /* 0x000ee20000008800 */
[----:B------:R-:W-:Y:S02]  /*00a0*/  CS2R R48, SRZ ;  /* 0x0000000000307805 */ /* 0x000fe4000001ff00 */
[----:B------:R-:W-:Y:S02]  /*00b0*/  CS2R R50, SRZ ;  /* 0x0000000000327805 */ /* 0x000fe4000001ff00 */
[----:B------:R-:W-:-:S02]  /*00c0*/  CS2R R56, SRZ ;  /* 0x0000000000387805 */ /* 0x000fc4000001ff00 */
[----:B------:R-:W-:Y:S02]  /*00d0*/  CS2R R58, SRZ ;  /* 0x00000000003a7805 */ /* 0x000fe4000001ff00 */
[----:B------:R-:W-:Y:S02]  /*00e0*/  CS2R R64, SRZ ;  /* 0x0000000000407805 */ /* 0x000fe4000001ff00 */
[----:B------:R-:W-:Y:S02]  /*00f0*/  CS2R R66, SRZ ;  /* 0x0000000000427805 */ /* 0x000fe4000001ff00 */
[----:B------:R-:W-:Y:S02]  /*0100*/  CS2R R72, SRZ ;  /* 0x0000000000487805 */ /* 0x000fe4000001ff00 */
[----:B------:R-:W-:Y:S02]  /*0110*/  CS2R R74, SRZ ;  /* 0x00000000004a7805 */ /* 0x000fe4000001ff00 */
[----:B------:R-:W-:-:S02]  /*0120*/  CS2R R80, SRZ ;  /* 0x0000000000507805 */ /* 0x000fc4000001ff00 */
[----:B------:R-:W-:Y:S01]  /*0130*/  CS2R R82, SRZ ;  /* 0x0000000000527805 */ /* 0x000fe2000001ff00 */
[----:B0-----:R-:W-:-:S05]  /*0140*/  VIADD R0, R33, 0x7f ;  /* 0x0000007f21007836 */ /* 0x001fca0000000000 */
[----:B------:R-:W-:-:S04]  /*0150*/  SHF.R.S32.HI R3, RZ, 0x1f, R0 ;  /* 0x0000001fff037819 */ /* 0x000fc80000011400 */
[----:B------:R-:W-:Y:S02]  /*0160*/  LEA.HI R3, R3, R0, RZ, 0x7 ;  /* 0x0000000003037211 */ /* 0x000fe400078f38ff */
[----:B-1----:R-:W-:Y:S02]  /*0170*/  IABS R8, R5 ;  /* 0x0000000500087213 */ /* 0x002fe40000000000 */
[----:B------:R-:W-:Y:S02]  /*0180*/  SHF.R.S32.HI R3, RZ, 0x7, R3 ;  /* 0x00000007ff037819 */ /* 0x000fe40000011403 */
[----:B--2---:R-:W-:Y:S02]  /*0190*/  SHF.R.U32.HI R20, RZ, 0x7, R21 ;  /* 0x00000007ff147819 */ /* 0x004fe40000011615 */
[----:B------:R-:W-:Y:S01]  /*01a0*/  LOP3.LUT R22, R21, 0xff, RZ, 0xc0, !PT ;  /* 0x000000ff15167812 */ /* 0x000fe200078ec0ff */
[----:B------:R-:W-:Y:S01]  /*01b0*/  IMAD.SHL.U32 R4, R3, 0x8, RZ ;  /* 0x0000000803047824 */ /* 0x000fe200078e00ff */
[----:B------:R-:W-:-:S04]  /*01c0*/  SGXT.U32 R20, R20, 0x1 ;  /* 0x000000011414781a */ /* 0x000fc80000000000 */
[-C--:B------:R-:W-:Y:S02]  /*01d0*/  IABS R7, R4.reuse ;  /* 0x0000000400077213 */ /* 0x080fe40000000000 */
[----:B------:R-:W-:Y:S02]  /*01e0*/  IABS R10, R4 ;  /* 0x00000004000a7213 */ /* 0x000fe40000000000 */
[----:B------:R-:W0:Y:S08]  /*01f0*/  I2F.RP R0, R7 ;  /* 0x0000000700007306 */ /* 0x000e300000209400 */
[----:B0-----:R-:W0:Y:S02]  /*0200*/  MUFU.RCP R0, R0 ;  /* 0x0000000000007308 */ /* 0x001e240000001000 */
[----:B0-----:R-:W-:-:S02]  /*0210*/  VIADD R2, R0, 0xffffffe ;  /* 0x0ffffffe00027836 */ /* 0x001fc40000000000 */
[----:B------:R-:W-:-:S04]  /*0220*/  IMAD.MOV R0, RZ, RZ, -R10 ;  /* 0x000000ffff007224 */ /* 0x000fc800078e0a0a */
[----:B------:R0:W1:Y:S02]  /*0230*/  F2I.FTZ.U32.TRUNC.NTZ R3, R2 ;  /* 0x0000000200037305 */ /* 0x000064000021f000 */
[----:B0-----:R-:W-:Y:S02]  /*0240*/  IMAD.MOV.U32 R2, RZ, RZ, RZ ;  /* 0x000000ffff027224 */ /* 0x001fe400078e00ff */
[----:B-1----:R-:W-:-:S04]  /*0250*/  IMAD.MOV R6, RZ, RZ, -R3 ;  /* 0x000000ffff067224 */ /* 0x002fc800078e0a03 */
[----:B------:R-:W-:Y:S02]  /*0260*/  IMAD R9, R6, R7, RZ ;  /* 0x0000000706097224 */ /* 0x000fe400078e02ff */
[----:B------:R-:W-:Y:S02]  /*0270*/  IMAD.MOV.U32 R6, RZ, RZ, R8 ;  /* 0x000000ffff067224 */ /* 0x000fe400078e0008 */
[----:B------:R-:W-:-:S06]  /*0280*/  IMAD.HI.U32 R3, R3, R9, R2 ;  /* 0x0000000903037227 */ /* 0x000fcc00078e0002 */
[----:B------:R-:W-:-:S04]  /*0290*/  IMAD.HI.U32 R3, R3, R6, RZ ;  /* 0x0000000603037227 */ /* 0x000fc800078e00ff */
[----:B------:R-:W-:-:S05]  /*02a0*/  IMAD R0, R3, R0, R6 ;  /* 0x0000000003007224 */ /* 0x000fca00078e0206 */
[----:B------:R-:W-:-:S13]  /*02b0*/  ISETP.GT.U32.AND P1, PT, R7, R0, PT ;  /* 0x000000000700720c */ /* 0x000fda0003f24070 */
[----:B------:R-:W-:Y:S02]  /*02c0*/  @!P1 IMAD.IADD R0, R0, 0x1, -R7 ;  /* 0x0000000100009824 */ /* 0x000fe400078e0a07 */
[----:B------:R-:W-:Y:S01]  /*02d0*/  @!P1 VIADD R3, R3, 0x1 ;  /* 0x0000000103039836 */ /* 0x000fe20000000000 */
[----:B------:R-:W-:Y:S02]  /*02e0*/  ISETP.NE.AND P1, PT, R4, RZ, PT ;  /* 0x000000ff0400720c */ /* 0x000fe40003f25270 */
[----:B------:R-:W-:Y:S02]  /*02f0*/  ISETP.GE.U32.AND P0, PT, R0, R7, PT ;  /* 0x000000070000720c */ /* 0x000fe40003f06070 */
[----:B------:R-:W-:-:S04]  /*0300*/  LOP3.LUT R0, R5, R4, RZ, 0x3c, !PT ;  /* 0x0000000405007212 */ /* 0x000fc800078e3cff */
[----:B------:R-:W-:Y:S01]  /*0310*/  ISETP.GE.AND P2, PT, R0, RZ, PT ;  /* 0x000000ff0000720c */ /* 0x000fe20003f46270 */
[----:B------:R-:W-:-:S06]  /*0320*/  VIADD R0, R32, 0x7f ;  /* 0x0000007f20007836 */ /* 0x000fcc0000000000 */
[----:B------:R-:W-:-:S04]  /*0330*/  @P0 VIADD R3, R3, 0x1 ;  /* 0x0000000103030836 */ /* 0x000fc80000000000 */
[----:B------:R-:W-:Y:S01]  /*0340*/  IMAD.MOV.U32 R2, RZ, RZ, R3 ;  /* 0x000000ffff027224 */ /* 0x000fe200078e0003 */
[----:B------:R-:W-:-:S03]  /*0350*/  SHF.R.S32.HI R3, RZ, 0x1f, R0 ;  /* 0x0000001fff037819 */ /* 0x000fc60000011400 */
[----:B------:R-:W-:Y:S01]  /*0360*/  @!P2 IMAD.MOV R2, RZ, RZ, -R2 ;  /* 0x000000ffff02a224 */ /* 0x000fe200078e0a02 */
[----:B------:R-:W-:Y:S02]  /*0370*/  @!P1 LOP3.LUT R2, RZ, R4, RZ, 0x33, !PT ;  /* 0x00000004ff029212 */ /* 0x000fe400078e33ff */
[----:B------:R-:W-:-:S03]  /*0380*/  LEA.HI R3, R3, R0, RZ, 0x7 ;  /* 0x0000000003037211 */ /* 0x000fc600078f38ff */
[----:B------:R-:W-:Y:S02]  /*0390*/  IMAD.SHL.U32 R6, R2, 0x8, RZ ;  /* 0x0000000802067824 */ /* 0x000fe400078e00ff */
[----:B------:R-:W-:-:S03]  /*03a0*/  IMAD.MOV R2, RZ, RZ, -R2 ;  /* 0x000000ffff027224 */ /* 0x000fc600078e0a02 */
[----:B------:R-:W-:Y:S01]  /*03b0*/  LEA.HI.SX32 R3, R3, -R6, 0x19 ;  /* 0x8000000603037211 */ /* 0x000fe200078fcaff */
[----:B------:R-:W-:-:S03]  /*03c0*/  IMAD R11, R4, R2, R5 ;  /* 0x00000002040b7224 */ /* 0x000fc600078e0205 */
[----:B------:R-:W-:-:S04]  /*03d0*/  VIMNMX R8, R3, 0x8, PT ;  /* 0x0000000803087848 */ /* 0x000fc80003fe0100 */
[-C--:B------:R-:W-:Y:S02]  /*03e0*/  IABS R7, R8.reuse ;  /* 0x0000000800077213 */ /* 0x080fe40000000000 */
[----:B------:R-:W-:Y:S02]  /*03f0*/  IABS R4, R8 ;  /* 0x0000000800047213 */ /* 0x000fe40000000000 */
[----:B------:R-:W0:Y:S01]  /*0400*/  I2F.RP R0, R7 ;  /* 0x0000000700007306 */ /* 0x000e220000209400 */
[C---:B------:R-:W-:Y:S02]  /*0410*/  R2UR UR5, R8.reuse ;  /* 0x00000000080572ca */ /* 0x040fe400000e0000 */
[----:B------:R-:W-:-:S11]  /*0420*/  R2UR UR6, R8 ;  /* 0x00000000080672ca */ /* 0x000fd600000e0000 */
[----:B------:R-:W-:Y:S01]  /*0430*/  UISETP.NE.AND UP0, UPT, UR5, URZ, UPT ;  /* 0x0000003f0500728c */ /* 0x000fe2000bf05270 */
[----:B0-----:R-:W0:Y:S02]  /*0440*/  MUFU.RCP R0, R0 ;  /* 0x0000000000007308 */ /* 0x001e240000001000 */
[----:B0-----:R-:W-:Y:S02]  /*0450*/  VIADD R3, R0, 0xffffffe ;  /* 0x0ffffffe00037836 */ /* 0x001fe40000000000 */
[----:B------:R-:W-:-:S04]  /*0460*/  IMAD.MOV R0, RZ, RZ, -R4 ;  /* 0x000000ffff007224 */ /* 0x000fc800078e0a04 */
[----:B------:R-:W0:Y:S02]  /*0470*/  F2I.FTZ.U32.TRUNC.NTZ R3, R3 ;  /* 0x0000000300037305 */ /* 0x000e24000021f000 */
[----:B0-----:R-:W-:-:S04]  /*0480*/  IMAD.MOV R9, RZ, RZ, -R3 ;  /* 0x000000ffff097224 */ /* 0x001fc800078e0a03 */
[----:B------:R-:W-:Y:S01]  /*0490*/  IMAD.MOV.U32 R2, RZ, RZ, R9 ;  /* 0x000000ffff027224 */ /* 0x000fe200078e0009 */
[----:B------:R-:W-:-:S03]  /*04a0*/  IABS R9, R11 ;  /* 0x0000000b00097213 */ /* 0x000fc60000000000 */
[----:B------:R-:W-:Y:S02]  /*04b0*/  IMAD R5, R2, R7, RZ ;  /* 0x0000000702057224 */ /* 0x000fe400078e02ff */
[----:B------:R-:W-:-:S04]  /*04c0*/  IMAD.MOV.U32 R2, RZ, RZ, RZ ;  /* 0x000000ffff027224 */ /* 0x000fc800078e00ff */
[----:B------:R-:W-:Y:S01]  /*04d0*/  IMAD.HI.U32 R2, R3, R5, R2 ;  /* 0x0000000503027227 */ /* 0x000fe200078e0002 */
[----:B------:R-:W-:-:S05]  /*04e0*/  LOP3.LUT R3, R21, 0x7f, RZ, 0xc0, !PT ;  /* 0x0000007f15037812 */ /* 0x000fca00078ec0ff */
[----:B------:R-:W-:-:S04]  /*04f0*/  IMAD.HI.U32 R2, R2, R9, RZ ;  /* 0x0000000902027227 */ /* 0x000fc800078e00ff */
[----:B------:R-:W-:-:S05]  /*0500*/  IMAD R0, R2, R0, R9 ;  /* 0x0000000002007224 */ /* 0x000fca00078e0209 */
[----:B------:R-:W-:-:S13]  /*0510*/  ISETP.GT.U32.AND P1, PT, R7, R0, PT ;  /* 0x000000000700720c */ /* 0x000fda0003f24070 */
[----:B------:R-:W-:Y:S02]  /*0520*/  @!P1 IMAD.IADD R0, R0, 0x1, -R7 ;  /* 0x0000000100009824 */ /* 0x000fe400078e0a07 */
[----:B------:R-:W-:-:S03]  /*0530*/  @!P1 VIADD R2, R2, 0x1 ;  /* 0x0000000102029836 */ /* 0x000fc60000000000 */
[----:B------:R-:W-:Y:S02]  /*0540*/  ISETP.GE.U32.AND P0, PT, R0, R7, PT ;  /* 0x000000070000720c */ /* 0x000fe40003f06070 */
[----:B------:R-:W-:-:S04]  /*0550*/  LOP3.LUT R0, R11, R8, RZ, 0x3c, !PT ;  /* 0x000000080b007212 */ /* 0x000fc800078e3cff */
[----:B------:R-:W-:-:S07]  /*0560*/  ISETP.GE.AND P2, PT, R0, RZ, PT ;  /* 0x000000ff0000720c */ /* 0x000fce0003f46270 */
[----:B------:R-:W-:-:S06]  /*0570*/  @P0 VIADD R2, R2, 0x1 ;  /* 0x0000000102020836 */ /* 0x000fcc0000000000 */
[----:B------:R-:W-:-:S05]  /*0580*/  @!P2 IMAD.MOV R2, RZ, RZ, -R2 ;  /* 0x000000ffff02a224 */ /* 0x000fca00078e0a02 */
[----:B------:R-:W-:-:S09]  /*0590*/  R2UR UR4, R2 ;  /* 0x00000000020472ca */ /* 0x000fd200000e0000 */
[----:B------:R-:W-:-:S04]  /*05a0*/  @!UP0 ULOP3.LUT UR4, URZ, UR6, URZ, 0x33, !UPT ;  /* 0x000000063f048292 */ /* 0x000fc8000f8e333f */
[----:B------:R-:W-:Y:S02]  /*05b0*/  UIADD3 UR5, -UR4, URZ, URZ ;  /* 0x0000003f04057290 */ /* 0x000fe4000fffe13f */
[----:B------:R-:W-:-:S04]  /*05c0*/  USHF.L.U32 UR13, UR4, 0x7, URZ ;  /* 0x00000007040d7899 */ /* 0x000fc8000800063f */
[----:B------:R-:W-:Y:S01]  /*05d0*/  IMAD R0, R8, UR5, R11 ;  /* 0x0000000508007c24 */ /* 0x000fe2000f8e020b */
[----:B------:R-:W-:Y:S01]  /*05e0*/  UMOV UR5, 0x400 ;  /* 0x0000040000057882 */ /* 0x000fe20000000000 */
[----:B------:R-:W-:Y:S01]  /*05f0*/  CS2R R8, SRZ ;  /* 0x0000000000087805 */ /* 0x000fe2000001ff00 */
[----:B---3--:R-:W-:Y:S01]  /*0600*/  ULEA UR12, UR12, UR5, 0x18 ;  /* 0x000000050c0c7291 */ /* 0x008fe2000f8ec03f */
[----:B------:R-:W-:Y:S01]  /*0610*/  IMAD.IADD R0, R6, 0x1, R0 ;  /* 0x0000000106007824 */ /* 0x000fe200078e0200 */
[----:B------:R-:W-:Y:S01]  /*0620*/  CS2R R10, SRZ ;  /* 0x00000000000a7805 */ /* 0x000fe2000001ff00 */
[----:B------:R-:W0:Y:S02]  /*0630*/  LDC R6, c[0x0][0x230] ;  /* 0x00008c00ff067b82 */ /* 0x000e240000000800 */
[----:B------:R-:W-:Y:S02]  /*0640*/  IMAD R0, R0, 0x80, R3 ;  /* 0x0000008000007824 */ /* 0x000fe400078e0203 */
[----:B0-----:R-:W-:-:S05]  /*0650*/  VIADD R6, R6, 0x1f ;  /* 0x0000001f06067836 */ /* 0x001fca0000000000 */
[----:B------:R-:W-:-:S13]  /*0660*/  ISETP.GE.AND P0, PT, R6, 0x20, PT ;  /* 0x000000200600780c */ /* 0x000fda0003f06270 */
[----:B------:R-:W-:Y:S05]  /*0670*/  @!P0 BRA `(.L_x_0) ;  /* 0x00000028002c8947 */ /* 0x000fea0003800000 */
[----:B------:R-:W-:Y:S01]  /*0680*/  IABS R28, R32 ;  /* 0x00000020001c7213 */ /* 0x000fe20000000000 */
[C---:B------:R-:W-:Y:S01]  /*0690*/  IMAD.SHL.U32 R9, R21.reuse, 0x2, RZ ;  /* 0x0000000215097824 */ /* 0x040fe200078e00ff */
[----:B------:R-:W-:Y:S01]  /*06a0*/  IABS R29, R33 ;  /* 0x00000021001d7213 */ /* 0x000fe20000000000 */
[C---:B------:R-:W-:Y:S01]  /*06b0*/  IMAD.SHL.U32 R88, R21.reuse, 0x40, RZ ;  /* 0x0000004015587824 */ /* 0x040fe200078e00ff */
[----:B------:R-:W0:Y:S01]  /*06c0*/  I2F.RP R8, R28 ;  /* 0x0000001c00087306 */ /* 0x000e220000209400 */
[----:B------:R-:W-:Y:S01]  /*06d0*/  SHF.R.U32.HI R3, RZ, 0x5, R21 ;  /* 0x00000005ff037819 */ /* 0x000fe20000011615 */
[----:B------:R-:W1:Y:S01]  /*06e0*/  LDC R93, c[0x0][0x23c] ;  /* 0x00008f00ff5d7b82 */ /* 0x000e620000000800 */
[----:B------:R-:W-:Y:S02]  /*06f0*/  LOP3.LUT P0, RZ, R21, 0x80, RZ, 0xc0, !PT ;  /* 0x0000008015ff7812 */ /* 0x000fe4000780c0ff */
[----:B------:R-:W-:Y:S02]  /*0700*/  CS2R R30, SRZ ;  /* 0x00000000001e7805 */ /* 0x000fe4000001ff00 */
[----:B------:R-:W-:-:S02]  /*0710*/  R2UR UR17, R3 ;  /* 0x00000000031172ca */ /* 0x000fc400000e0000 */
[----:B------:R-:W-:Y:S02]  /*0720*/  CS2R R34, SRZ ;  /* 0x0000000000227805 */ /* 0x000fe4000001ff00 */
[----:B------:R-:W-:Y:S01]  /*0730*/  IABS R25, R0 ;  /* 0x0000000000197213 */ /* 0x000fe20000000000 */
[----:B------:R-:W2:Y:S01]  /*0740*/  I2F.RP R7, R29 ;  /* 0x0000001d00077306 */ /* 0x000ea20000209400 */
[C---:B------:R-:W-:Y:S01]  /*0750*/  LOP3.LUT R96, R20.reuse, 0x4, RZ, 0xfc, !PT ;  /* 0x0000000414607812 */ /* 0x040fe200078efcff */
[----:B------:R-:W3:Y:S01]  /*0760*/  LDC R127, c[0x0][0x238] ;  /* 0x00008e00ff7f7b82 */ /* 0x000ee20000000800 */
[C---:B------:R-:W-:Y:S02]  /*0770*/  LOP3.LUT R98, R20.reuse, 0x6, RZ, 0xfc, !PT ;  /* 0x0000000614627812 */ /* 0x040fe400078efcff */
[----:B------:R-:W-:Y:S02]  /*0780*/  CS2R R36, SRZ ;  /* 0x0000000000247805 */ /* 0x000fe4000001ff00 */
[----:B------:R-:W-:-:S02]  /*0790*/  LOP3.LUT R100, R20, 0x8, RZ, 0xfc, !PT ;  /* 0x0000000814647812 */ /* 0x000fc400078efcff */
[----:B------:R-:W-:Y:S02]  /*07a0*/  CS2R R38, SRZ ;  /* 0x0000000000267805 */ /* 0x000fe4000001ff00 */
[C---:B------:R-:W-:Y:S01]  /*07b0*/  LOP3.LUT R102, R20.reuse, 0xa, RZ, 0xfc, !PT ;  /* 0x0000000a14667812 */ /* 0x040fe200078efcff */
[----:B0-----:R-:W0:Y:S01]  /*07c0*/  MUFU.RCP R8, R8 ;  /* 0x0000000800087308 */ /* 0x001e220000001000 */
[C---:B------:R-:W-:Y:S01]  /*07d0*/  LOP3.LUT R104, R20.reuse, 0xc, RZ, 0xfc, !PT ;  /* 0x0000000c14687812 */ /* 0x040fe200078efcff */
[----:B------:R-:W-:Y:S01]  /*07e0*/  UIADD3 UR4, UR13, UR17, URZ ;  /* 0x000000110d047290 */ /* 0x000fe2000fffe03f */
[C---:B------:R-:W-:Y:S01]  /*07f0*/  LOP3.LUT R106, R20.reuse, 0xe, RZ, 0xfc, !PT ;  /* 0x0000000e146a7812 */ /* 0x040fe200078efcff */
[----:B------:R-:W-:Y:S01]  /*0800*/  ULOP3.LUT UR24, UR13, 0x7, UR17, 0xf8, !UPT ;  /* 0x000000070d187892 */ /* 0x000fe2000f8ef811 */
[C---:B------:R-:W-:Y:S01]  /*0810*/  LOP3.LUT R108, R20.reuse, 0x10, RZ, 0xfc, !PT ;  /* 0x00000010146c7812 */ /* 0x040fe200078efcff */
[----:B------:R-:W-:Y:S01]  /*0820*/  UIADD3 UR5, UR4, 0x78, URZ ;  /* 0x0000007804057890 */ /* 0x000fe2000fffe03f */
[C---:B------:R-:W-:Y:S01]  /*0830*/  LOP3.LUT R110, R20.reuse, 0x12, RZ, 0xfc, !PT ;  /* 0x00000012146e7812 */ /* 0x040fe200078efcff */
[----:B--2---:R-:W2:Y:S01]  /*0840*/  MUFU.RCP R7, R7 ;  /* 0x0000000700077308 */ /* 0x004ea20000001000 */
[----:B------:R-:W-:Y:S01]  /*0850*/  ULOP3.LUT UR6, UR24, 0x70, URZ, 0xfc, !UPT ;  /* 0x0000007018067892 */ /* 0x000fe2000f8efc3f */
[C---:B------:R-:W-:Y:S01]  /*0860*/  LOP3.LUT R112, R20.reuse, 0x14, RZ, 0xfc, !PT ;  /* 0x0000001414707812 */ /* 0x040fe200078efcff */
[----:B------:R-:W-:Y:S01]  /*0870*/  ULOP3.LUT UR7, UR24, 0x68, URZ, 0xfc, !UPT ;  /* 0x0000006818077892 */ /* 0x000fe2000f8efc3f */
[C---:B------:R-:W-:Y:S01]  /*0880*/  LOP3.LUT R114, R20.reuse, 0x16, RZ, 0xfc, !PT ;  /* 0x0000001614727812 */ /* 0x040fe200078efcff */
[----:B------:R-:W-:Y:S01]  /*0890*/  ULOP3.LUT UR8, UR24, 0x60, URZ, 0xfc, !UPT ;  /* 0x0000006018087892 */ /* 0x000fe2000f8efc3f */
[C---:B------:R-:W-:Y:S01]  /*08a0*/  LOP3.LUT R116, R20.reuse, 0x18, RZ, 0xfc, !PT ;  /* 0x0000001814747812 */ /* 0x040fe200078efcff */
[----:B------:R-:W-:Y:S01]  /*08b0*/  UIADD3 UR9, UR4, 0x58, URZ ;  /* 0x0000005804097890 */ /* 0x000fe2000fffe03f */
[----:B------:R-:W-:Y:S01]  /*08c0*/  LOP3.LUT R118, R20, 0x1a, RZ, 0xfc, !PT ;  /* 0x0000001a14767812 */ /* 0x000fe200078efcff */
[----:B0-----:R-:W-:Y:S01]  /*08d0*/  VIADD R4, R8, 0xffffffe ;  /* 0x0ffffffe08047836 */ /* 0x001fe20000000000 */
[----:B------:R-:W-:Y:S01]  /*08e0*/  SEL R8, RZ, 0x90, !P0 ;  /* 0x00000090ff087807 */ /* 0x000fe20004000000 */
[----:B------:R-:W-:Y:S01]  /*08f0*/  ULOP3.LUT UR10, UR24, 0x50, URZ, 0xfc, !UPT ;  /* 0x00000050180a7892 */ /* 0x000fe2000f8efc3f */
[----:B------:R-:W-:Y:S01]  /*0900*/  LOP3.LUT R120, R20, 0x1c, RZ, 0xfc, !PT ;  /* 0x0000001c14787812 */ /* 0x000fe200078efcff */
[----:B------:R0:W4:Y:S01]  /*0910*/  F2I.FTZ.U32.TRUNC.NTZ R5, R4 ;  /* 0x0000000400057305 */ /* 0x000122000021f000 */
[----:B------:R-:W-:Y:S01]  /*0920*/  LOP3.LUT R27, R8, 0x7e, R9, 0x78, !PT ;  /* 0x0000007e081b7812 */ /* 0x000fe200078e7809 */
[----:B------:R-:W-:Y:S01]  /*0930*/  IMAD.U32 R10, RZ, RZ, UR9 ;  /* 0x00000009ff0a7e24 */ /* 0x000fe2000f8e00ff */
[----:B------:R-:W-:Y:S01]  /*0940*/  ULOP3.LUT UR11, UR24, 0x48, URZ, 0xfc, !UPT ;  /* 0x00000048180b7892 */ /* 0x000fe2000f8efc3f */
[----:B--2---:R-:W-:Y:S01]  /*0950*/  VIADD R2, R7, 0xffffffe ;  /* 0x0ffffffe07027836 */ /* 0x004fe20000000000 */
[----:B------:R-:W-:Y:S01]  /*0960*/  ULOP3.LUT UR16, UR24, 0x40, URZ, 0xfc, !UPT ;  /* 0x0000004018107892 */ /* 0x000fe2000f8efc3f */
[----:B------:R-:W-:Y:S01]  /*0970*/  LOP3.LUT R88, R27, 0x1000, R88, 0xf8, !PT ;  /* 0x000010001b587812 */ /* 0x000fe200078ef858 */
[----:B------:R-:W-:Y:S01]  /*0980*/  UIADD3 UR18, UR4, 0x38, URZ ;  /* 0x0000003804127890 */ /* 0x000fe2000fffe03f */
[----:B------:R2:W5:Y:S01]  /*0990*/  F2I.FTZ.U32.TRUNC.NTZ R3, R2 ;  /* 0x0000000200037305 */ /* 0x000562000021f000 */
[----:B0-----:R-:W-:Y:S01]  /*09a0*/  IMAD.MOV.U32 R4, RZ, RZ, RZ ;  /* 0x000000ffff047224 */ /* 0x001fe200078e00ff */
[----:B------:R-:W-:Y:S01]  /*09b0*/  IABS R13, R10 ;  /* 0x0000000a000d7213 */ /* 0x000fe20000000000 */
[----:B------:R-:W-:Y:S01]  /*09c0*/  ULOP3.LUT UR19, UR24, 0x30, URZ, 0xfc, !UPT ;  /* 0x0000003018137892 */ /* 0x000fe2000f8efc3f */
[C---:B------:R-:W-:Y:S01]  /*09d0*/  LOP3.LUT R122, R20.reuse, 0x1e, RZ, 0xfc, !PT ;  /* 0x0000001e147a7812 */ /* 0x040fe200078efcff */
[----:B------:R-:W-:Y:S01]  /*09e0*/  ULOP3.LUT UR20, UR24, 0x28, URZ, 0xfc, !UPT ;  /* 0x0000002818147892 */ /* 0x000fe2000f8efc3f */
[----:B------:R-:W-:Y:S01]  /*09f0*/  LOP3.LUT R92, R21, 0x1f, RZ, 0xc0, !PT ;  /* 0x0000001f155c7812 */ /* 0x000fe200078ec0ff */
[----:B----4-:R-:W-:Y:S01]  /*0a00*/  IMAD.MOV R7, RZ, RZ, -R5 ;  /* 0x000000ffff077224 */ /* 0x010fe200078e0a05 */
[----:B------:R-:W-:Y:S01]  /*0a10*/  ULOP3.LUT UR21, UR24, 0x20, URZ, 0xfc, !UPT ;  /* 0x0000002018157892 */ /* 0x000fe2000f8efc3f */
[----:B--2---:R-:W-:Y:S01]  /*0a20*/  IMAD.U32 R2, RZ, RZ, UR5 ;  /* 0x00000005ff027e24 */ /* 0x004fe2000f8e00ff */
[----:B------:R-:W-:Y:S01]  /*0a30*/  UIADD3 UR4, UR4, 0x18, URZ ;  /* 0x0000001804047890 */ /* 0x000fe2000fffe03f */
[----:B------:R-:W-:Y:S01]  /*0a40*/  IMAD R7, R7, R28, RZ ;  /* 0x0000001c07077224 */ /* 0x000fe200078e02ff */
[----:B------:R-:W-:Y:S01]  /*0a50*/  ULOP3.LUT UR23, UR24, 0x8, URZ, 0xfc, !UPT ;  /* 0x0000000818177892 */ /* 0x000fe2000f8efc3f */
[----:B------:R-:W-:Y:S01]  /*0a60*/  IMAD.U32 R17, RZ, RZ, UR19 ;  /* 0x00000013ff117e24 */ /* 0x000fe2000f8e00ff */
[----:B------:R-:W-:Y:S01]  /*0a70*/  ULOP3.LUT UR22, UR24, 0x10, URZ, 0xfc, !UPT ;  /* 0x0000001018167892 */ /* 0x000fe2000f8efc3f */
[----:B-----5:R-:W-:Y:S01]  /*0a80*/  IMAD.MOV R8, RZ, RZ, -R3 ;  /* 0x000000ffff087224 */ /* 0x020fe200078e0a03 */
[----:B------:R-:W-:Y:S01]  /*0a90*/  LOP3.LUT R94, R20, 0x2, RZ, 0xfc, !PT ;  /* 0x00000002145e7812 */ /* 0x000fe200078efcff */
[----:B------:R-:W-:Y:S01]  /*0aa0*/  IMAD.HI.U32 R4, R5, R7, R4 ;  /* 0x0000000705047227 */ /* 0x000fe200078e0004 */
[----:B------:R-:W-:-:S02]  /*0ab0*/  IABS R7, R2 ;  /* 0x0000000200077213 */ /* 0x000fc40000000000 */
[----:B------:R-:W-:Y:S02]  /*0ac0*/  CS2R R40, SRZ ;  /* 0x0000000000287805 */ /* 0x000fe4000001ff00 */
[----:B------:R-:W-:Y:S01]  /*0ad0*/  IABS R17, R17 ;  /* 0x0000001100117213 */ /* 0x000fe20000000000 */
[----:B------:R-:W-:Y:S01]  /*0ae0*/  IMAD R5, R8, R29, RZ ;  /* 0x0000001d08057224 */ /* 0x000fe200078e02ff */
[----:B------:R-:W-:Y:S01]  /*0af0*/  CS2R R42, SRZ ;  /* 0x00000000002a7805 */ /* 0x000fe2000001ff00 */
[----:B------:R-:W-:Y:S01]  /*0b00*/  IMAD.MOV.U32 R2, RZ, RZ, RZ ;  /* 0x000000ffff027224 */ /* 0x000fe200078e00ff */
[----:B------:R-:W-:Y:S01]  /*0b10*/  CS2R R44, SRZ ;  /* 0x00000000002c7805 */ /* 0x000fe2000001ff00 */
[----:B------:R-:W-:Y:S01]  /*0b20*/  IMAD.HI.U32 R4, R4, R25, RZ ;  /* 0x0000001904047227 */ /* 0x000fe200078e00ff */
[----:B------:R-:W-:Y:S02]  /*0b30*/  CS2R R46, SRZ ;  /* 0x00000000002e7805 */ /* 0x000fe4000001ff00 */
[----:B------:R-:W-:-:S02]  /*0b40*/  CS2R R48, SRZ ;  /* 0x0000000000307805 */ /* 0x000fc4000001ff00 */
[----:B------:R-:W-:Y:S01]  /*0b50*/  CS2R R50, SRZ ;  /* 0x0000000000327805 */ /* 0x000fe2000001ff00 */
[----:B------:R-:W-:Y:S01]  /*0b60*/  IMAD.HI.U32 R2, R3, R5, R2 ;  /* 0x0000000503027227 */ /* 0x000fe200078e0002 */
[----:B------:R-:W-:Y:S02]  /*0b70*/  CS2R R52, SRZ ;  /* 0x0000000000347805 */ /* 0x000fe4000001ff00 */
[----:B------:R-:W-:Y:S02]  /*0b80*/  CS2R R54, SRZ ;  /* 0x0000000000367805 */ /* 0x000fe4000001ff00 */
[----:B------:R-:W-:Y:S01]  /*0b90*/  CS2R R56, SRZ ;  /* 0x0000000000387805 */ /* 0x000fe2000001ff00 */
[----:B------:R-:W-:Y:S01]  /*0ba0*/  IMAD.U32 R3, RZ, RZ, UR6 ;  /* 0x00000006ff037e24 */ /* 0x000fe2000f8e00ff */
[----:B------:R-:W-:Y:S01]  /*0bb0*/  CS2R R58, SRZ ;  /* 0x00000000003a7805 */ /* 0x000fe2000001ff00 */
[----:B------:R-:W-:Y:S01]  /*0bc0*/  IMAD.MOV.U32 R5, RZ, RZ, R7 ;  /* 0x000000ffff057224 */ /* 0x000fe200078e0007 */
[----:B------:R-:W-:Y:S01]  /*0bd0*/  CS2R R60, SRZ ;  /* 0x00000000003c7805 */ /* 0x000fe2000001ff00 */
[----:B------:R-:W-:Y:S01]  /*0be0*/  IMAD.U32 R7, RZ, RZ, UR7 ;  /* 0x00000007ff077e24 */ /* 0x000fe2000f8e00ff */
[----:B------:R-:W-:Y:S01]  /*0bf0*/  IABS R9, R3 ;  /* 0x0000000300097213 */ /* 0x000fe20000000000 */
[----:B------:R-:W-:Y:S01]  /*0c00*/  IMAD.MOV R4, RZ, RZ, -R4 ;  /* 0x000000ffff047224 */ /* 0x000fe200078e0a04 */
[----:B------:R-:W-:Y:S01]  /*0c10*/  CS2R R62, SRZ ;  /* 0x00000000003e7805 */ /* 0x000fe2000001ff00 */
[----:B------:R-:W-:Y:S01]  /*0c20*/  IMAD.U32 R8, RZ, RZ, UR8 ;  /* 0x00000008ff087e24 */ /* 0x000fe2000f8e00ff */
[----:B------:R-:W-:Y:S01]  /*0c30*/  IABS R11, R7 ;  /* 0x00000007000b7213 */ /* 0x000fe20000000000 */
[----:B------:R-:W-:Y:S01]  /*0c40*/  IMAD.HI.U32 R3, R2, R5, RZ ;  /* 0x0000000502037227 */ /* 0x000fe200078e00ff */
[----:B------:R-:W-:-:S02]  /*0c50*/  CS2R R64, SRZ ;  /* 0x0000000000407805 */ /* 0x000fc4000001ff00 */
[----:B------:R-:W-:Y:S02]  /*0c60*/  CS2R R66, SRZ ;  /* 0x0000000000427805 */ /* 0x000fe4000001ff00 */
[----:B------:R-:W-:Y:S01]  /*0c70*/  IABS R8, R8 ;  /* 0x0000000800087213 */ /* 0x000fe20000000000 */
[C---:B------:R-:W-:Y:S01]  /*0c80*/  IMAD R25, R28.reuse, R4, R25 ;  /* 0x000000041c197224 */ /* 0x040fe200078e0219 */
[----:B------:R-:W-:Y:S01]  /*0c90*/  CS2R R68, SRZ ;  /* 0x0000000000447805 */ /* 0x000fe2000001ff00 */
[----:B------:R-:W-:Y:S01]  /*0ca0*/  IMAD.MOV.U32 R7, RZ, RZ, R9 ;  /* 0x000000ffff077224 */ /* 0x000fe200078e0009 */
[----:B------:R-:W-:Y:S01]  /*0cb0*/  CS2R R70, SRZ ;  /* 0x0000000000467805 */ /* 0x000fe2000001ff00 */
[----:B------:R-:W-:Y:S01]  /*0cc0*/  IMAD.MOV R4, RZ, RZ, -R3 ;  /* 0x000000ffff047224 */ /* 0x000fe200078e0a03 */
[----:B------:R-:W-:Y:S01]  /*0cd0*/  ISETP.GT.U32.AND P6, PT, R28, R25, PT ;  /* 0x000000191c00720c */ /* 0x000fe20003fc4070 */
[----:B------:R-:W-:Y:S01]  /*0ce0*/  IMAD.MOV.U32 R9, RZ, RZ, R11 ;  /* 0x000000ffff097224 */ /* 0x000fe200078e000b */
[----:B------:R-:W-:Y:S01]  /*0cf0*/  CS2R R72, SRZ ;  /* 0x0000000000487805 */ /* 0x000fe2000001ff00 */
[----:B------:R-:W-:Y:S01]  /*0d00*/  IMAD.HI.U32 R3, R2, R7, RZ ;  /* 0x0000000702037227 */ /* 0x000fe200078e00ff */
[----:B------:R-:W-:-:S02]  /*0d10*/  CS2R R74, SRZ ;  /* 0x00000000004a7805 */ /* 0x000fc4000001ff00 */
[----:B------:R-:W-:Y:S02]  /*0d20*/  CS2R R76, SRZ ;  /* 0x00000000004c7805 */ /* 0x000fe4000001ff00 */
[----:B------:R-:W-:Y:S01]  /*0d30*/  CS2R R78, SRZ ;  /* 0x00000000004e7805 */ /* 0x000fe2000001ff00 */
[C---:B------:R-:W-:Y:S01]  /*0d40*/  IMAD R4, R29.reuse, R4, R5 ;  /* 0x000000041d047224 */ /* 0x040fe200078e0205 */
[----:B------:R-:W-:Y:S01]  /*0d50*/  CS2R R80, SRZ ;  /* 0x0000000000507805 */ /* 0x000fe2000001ff00 */
[----:B------:R-:W-:Y:S01]  /*0d60*/  IMAD.MOV.U32 R11, RZ, RZ, R8 ;  /* 0x000000ffff0b7224 */ /* 0x000fe200078e0008 */
[----:B------:R-:W-:Y:S01]  /*0d70*/  CS2R R82, SRZ ;  /* 0x0000000000527805 */ /* 0x000fe2000001ff00 */
[----:B------:R-:W-:Y:S01]  /*0d80*/  IMAD.HI.U32 R5, R2, R9, RZ ;  /* 0x0000000902057227 */ /* 0x000fe200078e00ff */
[----:B------:R-:W-:Y:S02]  /*0d90*/  ISETP.GT.U32.AND P1, PT, R29, R4, PT ;  /* 0x000000041d00720c */ /* 0x000fe40003f24070 */
[----:B------:R-:W-:-:S02]  /*0da0*/  CS2R R84, SRZ ;  /* 0x0000000000547805 */ /* 0x000fc4000001ff00 */
[----:B------:R-:W-:Y:S01]  /*0db0*/  CS2R R86, SRZ ;  /* 0x0000000000567805 */ /* 0x000fe2000001ff00 */
[----:B------:R-:W-:Y:S01]  /*0dc0*/  IMAD.MOV R8, RZ, RZ, -R3 ;  /* 0x000000ffff087224 */ /* 0x000fe200078e0a03 */
[----:B------:R-:W-:Y:S01]  /*0dd0*/  LOP3.LUT R125, R88, 0x20, RZ, 0x3c, !PT ;  /* 0x00000020587d7812 */ /* 0x000fe200078e3cff */
[----:B------:R-:W-:Y:S01]  /*0de0*/  IMAD.HI.U32 R3, R2, R11, RZ ;  /* 0x0000000b02037227 */ /* 0x000fe200078e00ff */
[C---:B------:R-:W-:Y:S02]  /*0df0*/  LOP3.LUT R124, R88.reuse, 0x40, RZ, 0x3c, !PT ;  /* 0x00000040587c7812 */ /* 0x040fe400078e3cff */
[----:B------:R-:W-:Y:S01]  /*0e00*/  LOP3.LUT R123, R88, 0x60, RZ, 0x3c, !PT ;  /* 0x00000060587b7812 */ /* 0x000fe200078e3cff */
[----:B------:R-:W-:Y:S02]  /*0e10*/  IMAD.MOV R10, RZ, RZ, -R5 ;  /* 0x000000ffff0a7224 */ /* 0x000fe400078e0a05 */
[----:B------:R-:W-:-:S04]  /*0e20*/  IMAD.HI.U32 R5, R2, R13, RZ ;  /* 0x0000000d02057227 */ /* 0x000fc800078e00ff */
[C---:B------:R-:W-:Y:S02]  /*0e30*/  IMAD R7, R29.reuse, R8, R7 ;  /* 0x000000081d077224 */ /* 0x040fe400078e0207 */
[----:B------:R-:W-:Y:S02]  /*0e40*/  IMAD.MOV R12, RZ, RZ, -R3 ;  /* 0x000000ffff0c7224 */ /* 0x000fe400078e0a03 */
[C---:B------:R-:W-:Y:S01]  /*0e50*/  IMAD R8, R29.reuse, R10, R9 ;  /* 0x0000000a1d087224 */ /* 0x040fe200078e0209 */
[C---:B------:R-:W-:Y:S01]  /*0e60*/  ISETP.GT.U32.AND P2, PT, R29.reuse, R7, PT ;  /* 0x000000071d00720c */ /* 0x040fe20003f44070 */
[----:B------:R-:W-:Y:S02]  /*0e70*/  IMAD.U32 R3, RZ, RZ, UR10 ;  /* 0x0000000aff037e24 */ /* 0x000fe4000f8e00ff */
[----:B------:R-:W-:Y:S01]  /*0e80*/  IMAD.MOV R10, RZ, RZ, -R5 ;  /* 0x000000ffff0a7224 */ /* 0x000fe200078e0a05 */
[----:B------:R-:W-:Y:S01]  /*0e90*/  ISETP.GT.U32.AND P3, PT, R29, R8, PT ;  /* 0x000000081d00720c */ /* 0x000fe20003f64070 */
[----:B------:R-:W-:-:S02]  /*0ea0*/  IMAD.U32 R5, RZ, RZ, UR11 ;  /* 0x0000000bff057e24 */ /* 0x000fc4000f8e00ff */
[C---:B------:R-:W-:Y:S01]  /*0eb0*/  IMAD R9, R29.reuse, R12, R11 ;  /* 0x0000000c1d097224 */ /* 0x040fe200078e020b */
[----:B------:R-:W-:Y:S01]  /*0ec0*/  IABS R11, R3 ;  /* 0x00000003000b7213 */ /* 0x000fe20000000000 */
[C---:B------:R-:W-:Y:S01]  /*0ed0*/  IMAD R10, R29.reuse, R10, R13 ;  /* 0x0000000a1d0a7224 */ /* 0x040fe200078e020d */
[----:B------:R-:W-:Y:S01]  /*0ee0*/  IABS R13, R5 ;  /* 0x00000005000d7213 */ /* 0x000fe20000000000 */
[----:B------:R-:W-:Y:S01]  /*0ef0*/  IMAD.U32 R3, RZ, RZ, UR16 ;  /* 0x00000010ff037e24 */ /* 0x000fe2000f8e00ff */
[C---:B------:R-:W-:Y:S01]  /*0f00*/  ISETP.GT.U32.AND P4, PT, R29.reuse, R9, PT ;  /* 0x000000091d00720c */ /* 0x040fe20003f84070 */
[----:B------:R-:W-:Y:S01]  /*0f10*/  IMAD.U32 R5, RZ, RZ, UR18 ;  /* 0x00000012ff057e24 */ /* 0x000fe2000f8e00ff */
[----:B------:R-:W-:Y:S01]  /*0f20*/  ISETP.GT.U32.AND P0, PT, R29, R10, PT ;  /* 0x0000000a1d00720c */ /* 0x000fe20003f04070 */
[----:B------:R-:W-:Y:S01]  /*0f30*/  @!P1 IMAD.IADD R4, R4, 0x1, -R29 ;  /* 0x0000000104049824 */ /* 0x000fe200078e0a1d */
[----:B------:R-:W-:Y:S01]  /*0f40*/  IABS R15, R3 ;  /* 0x00000003000f7213 */ /* 0x000fe20000000000 */
[----:B------:R-:W-:Y:S01]  /*0f50*/  IMAD.HI.U32 R3, R2, R11, RZ ;  /* 0x0000000b02037227 */ /* 0x000fe200078e00ff */
[----:B------:R-:W-:-:S03]  /*0f60*/  IABS R16, R5 ;  /* 0x0000000500107213 */ /* 0x000fc60000000000 */
[----:B------:R-:W-:-:S04]  /*0f70*/  IMAD.HI.U32 R5, R2, R13, RZ ;  /* 0x0000000d02057227 */ /* 0x000fc800078e00ff */
[----:B------:R-:W-:Y:S02]  /*0f80*/  IMAD.MOV R12, RZ, RZ, -R3 ;  /* 0x000000ffff0c7224 */ /* 0x000fe400078e0a03 */
[----:B------:R-:W-:Y:S02]  /*0f90*/  IMAD.MOV R14, RZ, RZ, -R5 ;  /* 0x000000ffff0e7224 */ /* 0x000fe400078e0a05 */
[----:B------:R-:W-:-:S04]  /*0fa0*/  IMAD.HI.U32 R3, R2, R15, RZ ;  /* 0x0000000f02037227 */ /* 0x000fc800078e00ff */
[----:B------:R-:W-:-:S04]  /*0fb0*/  IMAD.HI.U32 R5, R2, R16, RZ ;  /* 0x0000001002057227 */ /* 0x000fc800078e00ff */
[C---:B------:R-:W-:Y:S02]  /*0fc0*/  IMAD R11, R29.reuse, R12, R11 ;  /* 0x0000000c1d0b7224 */ /* 0x040fe400078e020b */
[C---:B------:R-:W-:Y:S02]  /*0fd0*/  IMAD R12, R29.reuse, R14, R13 ;  /* 0x0000000e1d0c7224 */ /* 0x040fe400078e020d */
[----:B------:R-:W-:Y:S02]  /*0fe0*/  IMAD.MOV R14, RZ, RZ, -R3 ;  /* 0x000000ffff0e7224 */ /* 0x000fe400078e0a03 */
[----:B------:R-:W-:Y:S02]  /*0ff0*/  IMAD.U32 R3, RZ, RZ, UR20 ;  /* 0x00000014ff037e24 */ /* 0x000fe4000f8e00ff */
[----:B------:R-:W-:Y:S02]  /*1000*/  IMAD.MOV R5, RZ, RZ, -R5 ;  /* 0x000000ffff057224 */ /* 0x000fe400078e0a05 */
[C---:B------:R-:W-:Y:S01]  /*1010*/  IMAD R13, R29.reuse, R14, R15 ;  /* 0x0000000e1d0d7224 */ /* 0x040fe200078e020f */
[----:B------:R-:W-:Y:S01]  /*1020*/  IABS R18, R3 ;  /* 0x0000000300127213 */ /* 0x000fe20000000000 */
[----:B------:R-:W-:-:S02]  /*1030*/  IMAD R14, R29, R5, R16 ;  /* 0x000000051d0e7224 */ /* 0x000fc400078e0210 */
[----:B------:R-:W-:Y:S02]  /*1040*/  IMAD.U32 R5, RZ, RZ, UR21 ;  /* 0x00000015ff057e24 */ /* 0x000fe4000f8e00ff */
[----:B------:R-:W-:-:S03]  /*1050*/  IMAD.HI.U32 R3, R2, R17, RZ ;  /* 0x0000001102037227 */ /* 0x000fc600078e00ff */
[----:B------:R-:W-:Y:S01]  /*1060*/  IABS R5, R5 ;  /* 0x0000000500057213 */ /* 0x000fe20000000000 */
[----:B------:R-:W-:Y:S02]  /*1070*/  IMAD.U32 R15, RZ, RZ, UR24 ;  /* 0x00000018ff0f7e24 */ /* 0x000fe4000f8e00ff */
[----:B------:R-:W-:Y:S02]  /*1080*/  IMAD.MOV R16, RZ, RZ, -R3 ;  /* 0x000000ffff107224 */ /* 0x000fe400078e0a03 */
[----:B------:R-:W-:Y:S01]  /*1090*/  IMAD.HI.U32 R3, R2, R18, RZ ;  /* 0x0000001202037227 */ /* 0x000fe200078e00ff */
[----:B------:R-:W-:-:S03]  /*10a0*/  IABS R24, R15 ;  /* 0x0000000f00187213 */ /* 0x000fc60000000000 */
[----:B------:R-:W-:Y:S02]  /*10b0*/  IMAD R15, R29, R16, R17 ;  /* 0x000000101d0f7224 */ /* 0x000fe400078e0211 */
[----:B------:R-:W-:Y:S02]  /*10c0*/  IMAD.MOV.U32 R17, RZ, RZ, R5 ;  /* 0x000000ffff117224 */ /* 0x000fe400078e0005 */
[----:B------:R-:W-:-:S04]  /*10d0*/  IMAD.HI.U32 R5, R2, R24, RZ ;  /* 0x0000001802057227 */ /* 0x000fc800078e00ff */
[----:B------:R-:W-:Y:S02]  /*10e0*/  IMAD.MOV R5, RZ, RZ, -R5 ;  /* 0x000000ffff057224 */ /* 0x000fe400078e0a05 */
[----:B------:R-:W-:Y:S02]  /*10f0*/  IMAD.MOV R16, RZ, RZ, -R3 ;  /* 0x000000ffff107224 */ /* 0x000fe400078e0a03 */
[----:B------:R-:W-:Y:S02]  /*1100*/  IMAD R24, R29, R5, R24 ;  /* 0x000000051d187224 */ /* 0x000fe400078e0218 */
[----:B------:R-:W-:-:S03]  /*1110*/  IMAD.HI.U32 R3, R2, R17, RZ ;  /* 0x0000001102037227 */ /* 0x000fc600078e00ff */
[C---:B------:R-:W-:Y:S01]  /*1120*/  ISETP.GT.U32.AND P5, PT, R29.reuse, R24, PT ;  /* 0x000000181d00720c */ /* 0x040fe20003fa4070 */
[----:B------:R-:W-:Y:S01]  /*1130*/  @!P3 IMAD.IADD R8, R8, 0x1, -R29 ;  /* 0x000000010808b824 */ /* 0x000fe200078e0a1d */
[C---:B------:R-:W-:Y:S01]  /*1140*/  ISETP.GT.U32.AND P3, PT, R29.reuse, R4, PT ;  /* 0x000000041d00720c */ /* 0x040fe20003f64070 */
[----:B------:R-:W-:Y:S02]  /*1150*/  IMAD.U32 R19, RZ, RZ, UR4 ;  /* 0x00000004ff137e24 */ /* 0x000fe4000f8e00ff */
[----:B------:R-:W-:Y:S02]  /*1160*/  IMAD R16, R29, R16, R18 ;  /* 0x000000101d107224 */ /* 0x000fe400078e0212 */
[----:B------:R-:W-:Y:S01]  /*1170*/  IMAD.MOV R18, RZ, RZ, -R3 ;  /* 0x000000ffff127224 */ /* 0x000fe200078e0a03 */
[----:B------:R-:W-:Y:S01]  /*1180*/  IABS R19, R19 ;  /* 0x0000001300137213 */ /* 0x000fe20000000000 */
[----:B------:R-:W-:Y:S02]  /*1190*/  IMAD.U32 R3, RZ, RZ, UR23 ;  /* 0x00000017ff037e24 */ /* 0x000fe4000f8e00ff */
[----:B------:R-:W-:-:S02]  /*11a0*/  IMAD.U32 R23, RZ, RZ, UR22 ;  /* 0x00000016ff177e24 */ /* 0x000fc4000f8e00ff */
[----:B------:R-:W-:Y:S01]  /*11b0*/  @!P6 IMAD.IADD R25, R25, 0x1, -R28 ;  /* 0x000000011919e824 */ /* 0x000fe200078e0a1c */
[----:B------:R-:W-:Y:S01]  /*11c0*/  IABS R26, R3 ;  /* 0x00000003001a7213 */ /* 0x000fe20000000000 */
[--C-:B------:R-:W-:Y:S01]  /*11d0*/  @!P5 IMAD.IADD R24, R24, 0x1, -R29.reuse ;  /* 0x000000011818d824 */ /* 0x100fe200078e0a1d */
[----:B------:R-:W-:Y:S01]  /*11e0*/  IABS R23, R23 ;  /* 0x0000001700177213 */ /* 0x000fe20000000000 */
[--C-:B------:R-:W-:Y:S01]  /*11f0*/  @!P2 IMAD.IADD R7, R7, 0x1, -R29.reuse ;  /* 0x000000010707a824 */ /* 0x100fe200078e0a1d */
[----:B------:R-:W-:Y:S01]  /*1200*/  ISETP.GT.U32.AND P1, PT, R28, R25, PT ;  /* 0x000000191c00720c */ /* 0x000fe20003f24070 */
[----:B------:R-:W-:Y:S01]  /*1210*/  @!P0 IMAD.IADD R10, R10, 0x1, -R29 ;  /* 0x000000010a0a8824 */ /* 0x000fe200078e0a1d */
[C---:B------:R-:W-:Y:S01]  /*1220*/  ISETP.GT.U32.AND P5, PT, R29.reuse, R8, PT ;  /* 0x000000081d00720c */ /* 0x040fe20003fa4070 */
[----:B------:R-:W-:Y:S01]  /*1230*/  IMAD.HI.U32 R3, R2, R19, RZ ;  /* 0x0000001302037227 */ /* 0x000fe200078e00ff */
[C---:B------:R-:W-:Y:S02]  /*1240*/  ISETP.GT.U32.AND P2, PT, R29.reuse, R24, PT ;  /* 0x000000181d00720c */ /* 0x040fe40003f44070 */
[C---:B------:R-:W-:Y:S01]  /*1250*/  ISETP.GT.U32.AND P0, PT, R29.reuse, R10, PT ;  /* 0x0000000a1d00720c */ /* 0x040fe20003f04070 */
[----:B------:R-:W-:-:S02]  /*1260*/  IMAD R17, R29, R18, R17 ;  /* 0x000000121d117224 */ /* 0x000fc400078e0211 */
[--C-:B------:R-:W-:Y:S01]  /*1270*/  @!P4 IMAD.IADD R9, R9, 0x1, -R29.reuse ;  /* 0x000000010909c824 */ /* 0x100fe200078e0a1d */
[C---:B------:R-:W-:Y:S01]  /*1280*/  ISETP.GT.U32.AND P4, PT, R29.reuse, R7, PT ;  /* 0x000000071d00720c */ /* 0x040fe20003f84070 */
[----:B------:R-:W-:Y:S01]  /*1290*/  @!P3 IMAD.IADD R4, R4, 0x1, -R29 ;  /* 0x000000010404b824 */ /* 0x000fe200078e0a1d */
[C---:B------:R-:W-:Y:S01]  /*12a0*/  ISETP.GT.U32.AND P3, PT, R29.reuse, R13, PT ;  /* 0x0000000d1d00720c */ /* 0x040fe20003f64070 */
[----:B------:R-:W-:Y:S01]  /*12b0*/  IMAD.MOV R18, RZ, RZ, -R3 ;  /* 0x000000ffff127224 */ /* 0x000fe200078e0a03 */
[----:B------:R-:W-:Y:S01]  /*12c0*/  ISETP.GT.U32.AND P6, PT, R29, R9, PT ;  /* 0x000000091d00720c */ /* 0x000fe20003fc4070 */
[----:B------:R-:W-:-:S04]  /*12d0*/  IMAD.HI.U32 R3, R2, R23, RZ ;  /* 0x0000001702037227 */ /* 0x000fc800078e00ff */
[----:B------:R-:W-:-:S04]  /*12e0*/  IMAD.HI.U32 R5, R2, R26, RZ ;  /* 0x0000001a02057227 */ /* 0x000fc800078e00ff */
[----:B------:R-:W-:Y:S02]  /*12f0*/  IMAD R2, R29, R18, R19 ;  /* 0x000000121d027224 */ /* 0x000fe400078e0213 */
[----:B------:R-:W-:Y:S01]  /*1300*/  IMAD.MOV R18, RZ, RZ, -R3 ;  /* 0x000000ffff127224 */ /* 0x000fe200078e0a03 */
[----:B------:R-:W-:Y:S01]  /*1310*/  SHF.R.S32.HI R3, RZ, 0x1f, R6 ;  /* 0x0000001fff037819 */ /* 0x000fe20000011406 */
[----:B------:R-:W-:Y:S01]  /*1320*/  @!P1 IMAD.IADD R25, R25, 0x1, -R28 ;  /* 0x0000000119199824 */ /* 0x000fe200078e0a1c */
[C---:B------:R-:W-:Y:S01]  /*1330*/  ISETP.GT.U32.AND P1, PT, R29.reuse, R11, PT ;  /* 0x0000000b1d00720c */ /* 0x040fe20003f24070 */
[----:B------:R-:W-:Y:S01]  /*1340*/  IMAD R18, R29, R18, R23 ;  /* 0x000000121d127224 */ /* 0x000fe200078e0217 */
[----:B------:R-:W-:Y:S01]  /*1350*/  LEA.HI R3, R3, R6, RZ, 0x5 ;  /* 0x0000000603037211 */ /* 0x000fe200078f28ff */
[--C-:B------:R-:W-:Y:S01]  /*1360*/  @!P5 IMAD.IADD R8, R8, 0x1, -R29.reuse ;  /* 0x000000010808d824 */ /* 0x100fe200078e0a1d */
[----:B------:R-:W-:Y:S01]  /*1370*/  ISETP.GT.U32.AND P5, PT, R29, R15, PT ;  /* 0x0000000f1d00720c */ /* 0x000fe20003fa4070 */
[--C-:B------:R-:W-:Y:S01]  /*1380*/  @!P4 IMAD.IADD R7, R7, 0x1, -R29.reuse ;  /* 0x000000010707c824 */ /* 0x100fe200078e0a1d */
[C---:B------:R-:W-:Y:S01]  /*1390*/  ISETP.GT.U32.AND P4, PT, R29.reuse, R14, PT ;  /* 0x0000000e1d00720c */ /* 0x040fe20003f84070 */
[--C-:B------:R-:W-:Y:S01]  /*13a0*/  @!P0 IMAD.IADD R10, R10, 0x1, -R29.reuse ;  /* 0x000000010a0a8824 */ /* 0x100fe200078e0a1d */
[----:B------:R-:W-:Y:S01]  /*13b0*/  ISETP.GT.U32.AND P0, PT, R29, R17, PT ;  /* 0x000000111d00720c */ /* 0x000fe20003f04070 */
[----:B------:R-:W-:Y:S01]  /*13c0*/  @!P3 IMAD.IADD R13, R13, 0x1, -R29 ;  /* 0x000000010d0db824 */ /* 0x000fe200078e0a1d */
[----:B------:R-:W-:Y:S01]  /*13d0*/  ISETP.GT.U32.AND P3, PT, R29, R18, PT ;  /* 0x000000121d00720c */ /* 0x000fe20003f64070 */
[----:B------:R-:W-:Y:S01]  /*13e0*/  IMAD.MOV R5, RZ, RZ, -R5 ;  /* 0x000000ffff057224 */ /* 0x000fe200078e0a05 */
[----:B------:R-:W0:Y:S01]  /*13f0*/  LDC R6, c[0x0][0x240] ;  /* 0x00009000ff067b82 */ /* 0x000e220000000800 */
[----:B------:R-:W-:Y:S01]  /*1400*/  @!P6 IMAD.IADD R9, R9, 0x1, -R29 ;  /* 0x000000010909e824 */ /* 0x000fe200078e0a1d */
[C---:B------:R-:W-:Y:S01]  /*1410*/  ISETP.GT.U32.AND P6, PT, R29.reuse, R16, PT ;  /* 0x000000101d00720c */ /* 0x040fe20003fc4070 */
[----:B------:R-:W-:Y:S01]  /*1420*/  IMAD R19, R29, R5, R26 ;  /* 0x000000051d137224 */ /* 0x000fe200078e021a */
[----:B------:R-:W-:Y:S01]  /*1430*/  SHF.R.U32.HI R26, RZ, 0x2, R21 ;  /* 0x00000002ff1a7819 */ /* 0x000fe20000011615 */
[--C-:B------:R-:W-:Y:S01]  /*1440*/  @!P1 IMAD.IADD R11, R11, 0x1, -R29.reuse ;  /* 0x000000010b0b9824 */ /* 0x100fe200078e0a1d */
[----:B------:R-:W-:Y:S01]  /*1450*/  ISETP.GT.U32.AND P1, PT, R29, R2, PT ;  /* 0x000000021d00720c */ /* 0x000fe20003f24070 */
[--C-:B------:R-:W-:Y:S01]  /*1460*/  @!P5 IMAD.IADD R15, R15, 0x1, -R29.reuse ;  /* 0x000000010f0fd824 */ /* 0x100fe200078e0a1d */
[----:B------:R-:W-:Y:S01]  /*1470*/  LOP3.LUT R5, RZ, R33, RZ, 0x33, !PT ;  /* 0x00000021ff057212 */ /* 0x000fe200078e33ff */
[--C-:B------:R-:W-:Y:S01]  /*1480*/  @!P2 IMAD.IADD R24, R24, 0x1, -R29.reuse ;  /* 0x000000011818a824 */ /* 0x100fe200078e0a1d */
[C---:B------:R-:W-:Y:S01]  /*1490*/  ISETP.GT.U32.AND P2, PT, R29.reuse, R12, PT ;  /* 0x0000000c1d00720c */ /* 0x040fe20003f44070 */
[--C-:B------:R-:W-:Y:S01]  /*14a0*/  @!P4 IMAD.IADD R14, R14, 0x1, -R29.reuse ;  /* 0x000000010e0ec824 */ /* 0x100fe200078e0a1d */
[----:B------:R-:W-:Y:S01]  /*14b0*/  ISETP.GT.U32.AND P4, PT, R29, R19, PT ;  /* 0x000000131d00720c */ /* 0x000fe20003f84070 */
[--C-:B------:R-:W-:Y:S01]  /*14c0*/  @!P0 IMAD.IADD R17, R17, 0x1, -R29.reuse ;  /* 0x0000000111118824 */ /* 0x100fe200078e0a1d */
[C---:B------:R-:W-:Y:S01]  /*14d0*/  ISETP.GT.U32.AND P5, PT, R29.reuse, R11, PT ;  /* 0x0000000b1d00720c */ /* 0x040fe20003fa4070 */
[--C-:B------:R-:W-:Y:S01]  /*14e0*/  @!P3 IMAD.IADD R18, R18, 0x1, -R29.reuse ;  /* 0x000000011212b824 */ /* 0x100fe200078e0a1d */
[C---:B------:R-:W-:Y:S01]  /*14f0*/  ISETP.GT.U32.AND P0, PT, R29.reuse, R13, PT ;  /* 0x0000000d1d00720c */ /* 0x040fe20003f04070 */
[--C-:B------:R-:W-:Y:S01]  /*1500*/  @!P6 IMAD.IADD R16, R16, 0x1, -R29.reuse ;  /* 0x000000011010e824 */ /* 0x100fe200078e0a1d */
[C---:B------:R-:W-:Y:S01]  /*1510*/  ISETP.GT.U32.AND P3, PT, R29.reuse, R15, PT ;  /* 0x0000000f1d00720c */ /* 0x040fe20003f64070 */
[----:B------:R-:W-:Y:S01]  /*1520*/  @!P1 IMAD.IADD R2, R2, 0x1, -R29 ;  /* 0x0000000102029824 */ /* 0x000fe200078e0a1d */
[----:B------:R-:W-:Y:S01]  /*1530*/  ISETP.GT.U32.AND P1, PT, R29, R14, PT ;  /* 0x0000000e1d00720c */ /* 0x000fe20003f24070 */
[----:B------:R-:W-:Y:S01]  /*1540*/  IMAD.SHL.U32 R23, R22, 0x2, RZ ;  /* 0x0000000216177824 */ /* 0x000fe200078e00ff */
[----:B------:R-:W-:Y:S01]  /*1550*/  SHF.R.S32.HI R90, RZ, 0x5, R3 ;  /* 0x00000005ff5a7819 */ /* 0x000fe20000011403 */
[--C-:B------:R-:W-:Y:S01]  /*1560*/  @!P2 IMAD.IADD R12, R12, 0x1, -R29.reuse ;  /* 0x000000010c0ca824 */ /* 0x100fe200078e0a1d */
[----:B------:R-:W-:Y:S01]  /*1570*/  ISETP.GE.AND P2, PT, R0, RZ, PT ;  /* 0x000000ff0000720c */ /* 0x000fe20003f46270 */
[--C-:B------:R-:W-:Y:S01]  /*1580*/  @!P4 IMAD.IADD R19, R19, 0x1, -R29.reuse ;  /* 0x000000011313c824 */ /* 0x100fe200078e0a1d */
[----:B------:R-:W-:Y:S01]  /*1590*/  ISETP.GT.U32.AND P4, PT, R29, R16, PT ;  /* 0x000000101d00720c */ /* 0x000fe20003f84070 */
[--C-:B------:R-:W-:Y:S01]  /*15a0*/  @!P5 IMAD.IADD R11, R11, 0x1, -R29.reuse ;  /* 0x000000010b0bd824 */ /* 0x100fe200078e0a1d */
[----:B------:R-:W-:Y:S01]  /*15b0*/  ISETP.GT.U32.AND P5, PT, R29, R17, PT ;  /* 0x000000111d00720c */ /* 0x000fe20003fa4070 */
[--C-:B------:R-:W-:Y:S01]  /*15c0*/  @!P0 IMAD.IADD R13, R13, 0x1, -R29.reuse ;  /* 0x000000010d0d8824 */ /* 0x100fe200078e0a1d */
[----:B------:R-:W-:Y:S01]  /*15d0*/  ISETP.GT.U32.AND P0, PT, R29, R2, PT ;  /* 0x000000021d00720c */ /* 0x000fe20003f04070 */
[--C-:B------:R-:W-:Y:S01]  /*15e0*/  @!P3 IMAD.IADD R15, R15, 0x1, -R29.reuse ;  /* 0x000000010f0fb824 */ /* 0x100fe200078e0a1d */
[----:B------:R-:W-:Y:S01]  /*15f0*/  ISETP.NE.AND P3, PT, R32, RZ, PT ;  /* 0x000000ff2000720c */ /* 0x000fe20003f65270 */
[----:B------:R-:W-:Y:S01]  /*1600*/  @!P1 IMAD.IADD R14, R14, 0x1, -R29 ;  /* 0x000000010e0e9824 */ /* 0x000fe200078e0a1d */
[----:B------:R-:W-:Y:S01]  /*1610*/  ISETP.GT.U32.AND P6, PT, R29, R12, PT ;  /* 0x0000000c1d00720c */ /* 0x000fe20003fc4070 */
[----:B-1----:R-:W-:Y:S01]  /*1620*/  IMAD.SHL.U32 R91, R93, 0x20, RZ ;  /* 0x000000205d5b7824 */ /* 0x002fe200078e00ff */
[----:B------:R-:W-:Y:S01]  /*1630*/  ISETP.GT.U32.AND P1, PT, R29, R19, PT ;  /* 0x000000131d00720c */ /* 0x000fe20003f24070 */
[----:B------:R-:W-:Y:S01]  /*1640*/  @!P2 IMAD.MOV R25, RZ, RZ, -R25 ;  /* 0x000000ffff19a224 */ /* 0x000fe200078e0a19 */
[----:B------:R-:W-:Y:S01]  /*1650*/  ISETP.LE.AND P2, PT, RZ, UR8, PT ;  /* 0x00000008ff007c0c */ /* 0x000fe2000bf43270 */
[--C-:B------:R-:W-:Y:S01]  /*1660*/  @!P4 IMAD.IADD R16, R16, 0x1, -R29.reuse ;  /* 0x000000011010c824 */ /* 0x100fe200078e0a1d */
[----:B------:R-:W-:Y:S01]  /*1670*/  ISETP.LE.AND P4, PT, RZ, UR5, PT ;  /* 0x00000005ff007c0c */ /* 0x000fe2000bf83270 */
[--C-:B------:R-:W-:Y:S01]  /*1680*/  @!P5 IMAD.IADD R17, R17, 0x1, -R29.reuse ;  /* 0x000000011111d824 */ /* 0x100fe200078e0a1d */
[----:B------:R-:W-:Y:S01]  /*1690*/  ISETP.LE.AND P5, PT, RZ, UR7, PT ;  /* 0x00000007ff007c0c */ /* 0x000fe2000bfa3270 */
[--C-:B------:R-:W-:Y:S01]  /*16a0*/  @!P0 IMAD.IADD R2, R2, 0x1, -R29.reuse ;  /* 0x0000000102028824 */ /* 0x100fe200078e0a1d */
[----:B------:R-:W-:Y:S01]  /*16b0*/  ISETP.LE.AND P0, PT, RZ, UR6, PT ;  /* 0x00000006ff007c0c */ /* 0x000fe2000bf03270 */
[----:B------:R-:W-:Y:S01]  /*16c0*/  ULDC.64 UR6, c[0x0][0x210] ;  /* 0x0000840000067ab9 */ /* 0x000fe20000000a00 */
[----:B------:R-:W-:Y:S01]  /*16d0*/  @!P3 LOP3.LUT R25, RZ, R32, RZ, 0x33, !PT ;  /* 0x00000020ff19b212 */ /* 0x000fe200078e33ff */
[--C-:B------:R-:W-:Y:S01]  /*16e0*/  @!P6 IMAD.IADD R12, R12, 0x1, -R29.reuse ;  /* 0x000000010c0ce824 */ /* 0x100fe200078e0a1d */
[----:B------:R-:W-:Y:S01]  /*16f0*/  ISETP.LE.AND P3, PT, RZ, UR9, PT ;  /* 0x00000009ff007c0c */ /* 0x000fe2000bf63270 */
[----:B------:R-:W-:Y:S01]  /*1700*/  @!P1 IMAD.IADD R19, R19, 0x1, -R29 ;  /* 0x0000000113139824 */ /* 0x000fe200078e0a1d */
[----:B------:R-:W-:Y:S01]  /*1710*/  ISETP.GT.U32.AND P6, PT, R29, R18, PT ;  /* 0x000000121d00720c */ /* 0x000fe20003fc4070 */
[----:B------:R-:W-:Y:S01]  /*1720*/  @!P2 IMAD.MOV R9, RZ, RZ, -R9 ;  /* 0x000000ffff09a224 */ /* 0x000fe200078e0a09 */
[----:B------:R-:W-:Y:S01]  /*1730*/  ISETP.LE.AND P2, PT, RZ, UR18, PT ;  /* 0x00000012ff007c0c */ /* 0x000fe2000bf43270 */
[----:B------:R-:W-:Y:S01]  /*1740*/  @!P4 IMAD.MOV R4, RZ, RZ, -R4 ;  /* 0x000000ffff04c224 */ /* 0x000fe200078e0a04 */
[----:B------:R-:W-:Y:S01]  /*1750*/  ISETP.LE.AND P4, PT, RZ, UR10, PT ;  /* 0x0000000aff007c0c */ /* 0x000fe2000bf83270 */
[----:B------:R-:W-:Y:S01]  /*1760*/  @!P5 IMAD.MOV R8, RZ, RZ, -R8 ;  /* 0x000000ffff08d224 */ /* 0x000fe200078e0a08 */
[----:B------:R-:W-:Y:S01]  /*1770*/  ISETP.LE.AND P5, PT, RZ, UR16, PT ;  /* 0x00000010ff007c0c */ /* 0x000fe2000bfa3270 */
[----:B------:R-:W-:Y:S01]  /*1780*/  @!P0 IMAD.MOV R7, RZ, RZ, -R7 ;  /* 0x000000ffff078224 */ /* 0x000fe200078e0a07 */
[----:B------:R-:W-:Y:S01]  /*1790*/  ISETP.LE.AND P0, PT, RZ, UR11, PT ;  /* 0x0000000bff007c0c */ /* 0x000fe2000bf03270 */
[----:B---3--:R-:W-:Y:S01]  /*17a0*/  IMAD.SHL.U32 R95, R127, 0x20, RZ ;  /* 0x000000207f5f7824 */ /* 0x008fe200078e00ff */
[----:B------:R-:W-:Y:S01]  /*17b0*/  LOP3.LUT R23, R23, 0x30, R26, 0x78, !PT ;  /* 0x0000003017177812 */ /* 0x000fe200078e781a */
[----:B------:R-:W-:Y:S01]  /*17c0*/  @!P3 IMAD.MOV R10, RZ, RZ, -R10 ;  /* 0x000000ffff0ab224 */ /* 0x000fe200078e0a0a */
[----:B------:R-:W-:Y:S01]  /*17d0*/  ISETP.LE.AND P3, PT, RZ, UR19, PT ;  /* 0x00000013ff007c0c */ /* 0x000fe2000bf63270 */
[----:B------:R-:W1:Y:S01]  /*17e0*/  LDC.64 R26, c[0x0][0x218] ;  /* 0x00008600ff1a7b82 */ /* 0x000e620000000a00 */
[----:B------:R-:W-:Y:S01]  /*17f0*/  @!P6 IMAD.IADD R18, R18, 0x1, -R29 ;  /* 0x000000011212e824 */ /* 0x000fe200078e0a1d */
[----:B------:R-:W-:Y:S01]  /*1800*/  ISETP.LE.AND P6, PT, RZ, UR24, PT ;  /* 0x00000018ff007c0c */ /* 0x000fe2000bfc3270 */
        /* <DEDUP_REMOVED lines=8> */
[----:B------:R-:W-:Y:S01]  /*1890*/  ULDC UR4, c[0x0][0x234] ;  /* 0x00008d0000047ab9 */ /* 0x000fe20000000800 */
[----:B------:R-:W-:Y:S01]  /*18a0*/  @!P3 IMAD.MOV R15, RZ, RZ, -R15 ;  /* 0x000000ffff0fb224 */ /* 0x000fe200078e0a0f */
[----:B------:R-:W-:Y:S01]  /*18b0*/  ISETP.LE.AND P3, PT, RZ, UR23, PT ;  /* 0x00000017ff007c0c */ /* 0x000fe2000bf63270 */
[----:B------:R-:W-:Y:S01]  /*18c0*/  IMAD R25, R25, UR4, RZ ;  /* 0x0000000419197c24 */ /* 0x000fe2000f8e02ff */
[----:B------:R-:W-:Y:S01]  /*18d0*/  ISETP.NE.AND P1, PT, R33, RZ, PT ;  /* 0x000000ff2100720c */ /* 0x000fe20003f25270 */
[----:B------:R-:W-:Y:S01]  /*18e0*/  @!P6 IMAD.MOV R24, RZ, RZ, -R24 ;  /* 0x000000ffff18e224 */ /* 0x000fe200078e0a18 */
[----:B------:R-:W-:Y:S01]  /*18f0*/  UIADD3 UR4, UR12, 0x2000, URZ ;  /* 0x000020000c047890 */ /* 0x000fe2000fffe03f */
[----:B------:R-:W-:Y:S01]  /*1900*/  @!P2 IMAD.MOV R18, RZ, RZ, -R18 ;  /* 0x000000ffff12a224 */ /* 0x000fe200078e0a12 */
[C---:B------:R-:W-:Y:S01]  /*1910*/  SEL R4, R5.reuse, R4, !P1 ;  /* 0x0000000405047207 */ /* 0x040fe20004800000 */
        /* <DEDUP_REMOVED lines=8> */
[-C--:B0-----:R-:W-:Y:S01]  /*19a0*/  IMAD R4, R4, R6.reuse, RZ ;  /* 0x0000000604047224 */ /* 0x081fe200078e02ff */
[----:B------:R-:W-:Y:S01]  /*19b0*/  SEL R15, R5, R15, !P1 ;  /* 0x0000000f050f7207 */ /* 0x000fe20004800000 */
[----:B------:R-:W-:Y:S01]  /*19c0*/  IMAD R9, R9, R6, RZ ;  /* 0x0000000609097224 */ /* 0x000fe200078e02ff */
[----:B------:R-:W-:Y:S01]  /*19d0*/  SEL R10, R5, R10, !P1 ;  /* 0x0000000a050a7207 */ /* 0x000fe20004800000 */
[-C--:B------:R-:W-:Y:S01]  /*19e0*/  IMAD R7, R7, R6.reuse, RZ ;  /* 0x0000000607077224 */ /* 0x080fe200078e02ff */
[C---:B------:R-:W-:Y:S01]  /*19f0*/  SEL R11, R5.reuse, R11, !P1 ;  /* 0x0000000b050b7207 */ /* 0x040fe20004800000 */
[-C--:B------:R-:W-:Y:S01]  /*1a00*/  IMAD R8, R8, R6.reuse, RZ ;  /* 0x0000000608087224 */ /* 0x080fe200078e02ff */
[C---:B------:R-:W-:Y:S01]  /*1a10*/  SEL R13, R5.reuse, R13, !P1 ;  /* 0x0000000d050d7207 */ /* 0x040fe20004800000 */
[----:B------:R-:W-:Y:S01]  /*1a20*/  IMAD R12, R12, R6, RZ ;  /* 0x000000060c0c7224 */ /* 0x000fe200078e02ff */
[----:B------:R-:W-:Y:S01]  /*1a30*/  SEL R14, R5, R14, !P1 ;  /* 0x0000000e050e7207 */ /* 0x000fe20004800000 */
[----:B------:R-:W-:Y:S01]  /*1a40*/  IMAD R15, R15, R6, RZ ;  /* 0x000000060f0f7224 */ /* 0x000fe200078e02ff */
[C---:B------:R-:W-:Y:S01]  /*1a50*/  SEL R16, R5.reuse, R16, !P1 ;  /* 0x0000001005107207 */ /* 0x040fe20004800000 */
[-C--:B------:R-:W-:Y:S01]  /*1a60*/  IMAD R10, R10, R6.reuse, RZ ;  /* 0x000000060a0a7224 */ /* 0x080fe200078e02ff */
[----:B------:R-:W-:Y:S01]  /*1a70*/  SEL R17, R5, R17, !P1 ;  /* 0x0000001105117207 */ /* 0x000fe20004800000 */
[----:B------:R-:W-:Y:S01]  /*1a80*/  IMAD R11, R11, R6, RZ ;  /* 0x000000060b0b7224 */ /* 0x000fe200078e02ff */
[----:B------:R-:W-:Y:S01]  /*1a90*/  SEL R2, R5, R2, !P1 ;  /* 0x0000000205027207 */ /* 0x000fe20004800000 */
[----:B------:R-:W-:Y:S01]  /*1aa0*/  IMAD R13, R13, R6, RZ ;  /* 0x000000060d0d7224 */ /* 0x000fe200078e02ff */
[C---:B------:R-:W-:Y:S01]  /*1ab0*/  SEL R18, R5.reuse, R18, !P1 ;  /* 0x0000001205127207 */ /* 0x040fe20004800000 */
[-C--:B------:R-:W-:Y:S01]  /*1ac0*/  IMAD R14, R14, R6.reuse, RZ ;  /* 0x000000060e0e7224 */ /* 0x080fe200078e02ff */
[C---:B------:R-:W-:Y:S01]  /*1ad0*/  SEL R19, R5.reuse, R19, !P1 ;  /* 0x0000001305137207 */ /* 0x040fe20004800000 */
[----:B------:R-:W-:Y:S01]  /*1ae0*/  IMAD R170, R16, R6, RZ ;  /* 0x0000000610aa7224 */ /* 0x000fe200078e02ff */
[----:B------:R-:W-:Y:S01]  /*1af0*/  SEL R5, R5, R24, !P1 ;  /* 0x0000001805057207 */ /* 0x000fe20004800000 */
[----:B------:R-:W-:Y:S01]  /*1b00*/  IMAD R161, R18, R6, RZ ;  /* 0x0000000612a17224 */ /* 0x000fe200078e02ff */
[----:B-1----:R-:W-:Y:S01]  /*1b10*/  LEA R126, P2, R4, R26, 0x1 ;  /* 0x0000001a047e7211 */ /* 0x002fe200078408ff */
[----:B------:R-:W-:Y:S01]  /*1b20*/  IMAD R17, R17, R6, RZ ;  /* 0x0000000611117224 */ /* 0x000fe200078e02ff */
[----:B------:R-:W-:Y:S01]  /*1b30*/  LEA R132, P5, R9, R26, 0x1 ;  /* 0x0000001a09847211 */ /* 0x000fe200078a08ff */
[----:B------:R-:W-:Y:S01]  /*1b40*/  IMAD R5, R5, R6, RZ ;  /* 0x0000000605057224 */ /* 0x000fe200078e02ff */
[----:B------:R-:W-:Y:S01]  /*1b50*/  LEA R128, P3, R7, R26, 0x1 ;  /* 0x0000001a07807211 */ /* 0x000fe200078608ff */
[----:B------:R-:W-:Y:S01]  /*1b60*/  IMAD R166, R2, R6, RZ ;  /* 0x0000000602a67224 */ /* 0x000fe200078e02ff */
[----:B------:R-:W-:Y:S01]  /*1b70*/  LEA R130, P4, R8, R26, 0x1 ;  /* 0x0000001a08827211 */ /* 0x000fe200078808ff */
[----:B------:R-:W-:Y:S01]  /*1b80*/  IMAD R151, R19, R6, RZ ;  /* 0x0000000613977224 */ /* 0x000fe200078e02ff */
[-C--:B------:R-:W-:Y:S01]  /*1b90*/  LEA.HI.X.SX32 R131, R4, R27.reuse, 0x1, P2 ;  /* 0x0000001b04837211 */ /* 0x080fe200010f0eff */
[----:B------:R-:W-:Y:S01]  /*1ba0*/  USHF.R.U32.HI UR4, URZ, 0x4, UR4 ;  /* 0x000000043f047899 */ /* 0x000fe20008011604 */
[----:B------:R-:W-:Y:S01]  /*1bb0*/  LEA.HI.X.SX32 R139, R9, R27, 0x1, P5 ;  /* 0x0000001b098b7211 */ /* 0x000fe200028f0eff */
[-C--:B------:R-:W-:Y:S01]  /*1bc0*/  IMAD R101, R20, R127.reuse, RZ ;  /* 0x0000007f14657224 */ /* 0x080fe200078e02ff */
[-C--:B------:R-:W-:Y:S01]  /*1bd0*/  LEA R140, P2, R12, R26.reuse, 0x1 ;  /* 0x0000001a0c8c7211 */ /* 0x080fe200078408ff */
[----:B------:R-:W-:Y:S01]  /*1be0*/  IMAD R97, R122, R127, RZ ;  /* 0x0000007f7a617224 */ /* 0x000fe200078e02ff */
[----:B------:R-:W-:Y:S01]  /*1bf0*/  LEA.HI.X.SX32 R133, R7, R27, 0x1, P3 ;  /* 0x0000001b07857211 */ /* 0x000fe200018f0eff */
[----:B------:R-:W-:Y:S01]  /*1c00*/  IMAD R99, R120, R127, RZ ;  /* 0x0000007f78637224 */ /* 0x000fe200078e02ff */
[----:B------:R-:W-:Y:S01]  /*1c10*/  LEA.HI.X.SX32 R135, R8, R27, 0x1, P4 ;  /* 0x0000001b08877211 */ /* 0x000fe200020f0eff */
[-C--:B------:R-:W-:Y:S01]  /*1c20*/  IMAD R103, R118, R127.reuse, RZ ;  /* 0x0000007f76677224 */ /* 0x080fe200078e02ff */
[-C--:B------:R-:W-:Y:S01]  /*1c30*/  LEA R16, P5, R15, R26.reuse, 0x1 ;  /* 0x0000001a0f107211 */ /* 0x080fe200078a08ff */
        /* <DEDUP_REMOVED lines=8> */
[----:B------:R-:W-:Y:S01]  /*1cc0*/  IMAD R113, R108, R127, RZ ;  /* 0x0000007f6c717224 */ /* 0x000fe200078e02ff */
[----:B------:R-:W-:Y:S01]  /*1cd0*/  LEA.HI.X.SX32 R141, R12, R27, 0x1, P2 ;  /* 0x0000001b0c8d7211 */ /* 0x000fe200010f0eff */
[----:B------:R-:W-:Y:S01]  /*1ce0*/  IMAD R115, R106, R127, RZ ;  /* 0x0000007f6a737224 */ /* 0x000fe200078e02ff */
[-C--:B------:R-:W-:Y:S01]  /*1cf0*/  LEA.HI.X.SX32 R169, R15, R27.reuse, 0x1, P5 ;  /* 0x0000001b0fa97211 */ /* 0x080fe200028f0eff */
[----:B------:R-:W-:Y:S01]  /*1d00*/  USGXT.U32 UR4, UR4, 0xe ;  /* 0x0000000e0404789a */ /* 0x000fe20008000000 */
[----:B------:R-:W-:Y:S01]  /*1d10*/  LEA.HI.X.SX32 R143, R10, R27, 0x1, P6 ;  /* 0x0000001b0a8f7211 */ /* 0x000fe200030f0eff */
[----:B------:R-:W-:Y:S01]  /*1d20*/  IMAD R89, R104, R127, RZ ;  /* 0x0000007f68597224 */ /* 0x000fe200078e02ff */
[----:B------:R-:W-:Y:S01]  /*1d30*/  LEA.HI.X.SX32 R145, R11, R27, 0x1, P1 ;  /* 0x0000001b0b917211 */ /* 0x000fe200008f0eff */
[----:B------:R-:W-:Y:S01]  /*1d40*/  IMAD R117, R102, R127, RZ ;  /* 0x0000007f66757224 */ /* 0x000fe200078e02ff */
[----:B------:R-:W-:Y:S01]  /*1d50*/  LEA.HI.X.SX32 R137, R13, R27, 0x1, P3 ;  /* 0x0000001b0d897211 */ /* 0x000fe200018f0eff */
[----:B------:R-:W-:Y:S01]  /*1d60*/  IMAD R119, R100, R127, RZ ;  /* 0x0000007f64777224 */ /* 0x000fe200078e02ff */
[----:B------:R-:W-:Y:S01]  /*1d70*/  LEA.HI.X.SX32 R19, R14, R27, 0x1, P4 ;  /* 0x0000001b0e137211 */ /* 0x000fe200020f0eff */
[-C--:B------:R-:W-:Y:S01]  /*1d80*/  IMAD R121, R98, R127.reuse, RZ ;  /* 0x0000007f62797224 */ /* 0x080fe200078e02ff */
[----:B------:R-:W-:Y:S01]  /*1d90*/  LEA R12, P5, R5, R26, 0x1 ;  /* 0x0000001a050c7211 */ /* 0x000fe200078a08ff */
[----:B------:R-:W-:Y:S01]  /*1da0*/  IMAD R129, R96, R127, RZ ;  /* 0x0000007f60817224 */ /* 0x000fe200078e02ff */
[----:B------:R-:W-:-:S02]  /*1db0*/  LEA R2, P0, R25, UR6, 0x1 ;  /* 0x0000000619027c11 */ /* 0x000fc4000f8008ff */
[----:B------:R-:W-:Y:S02]  /*1dc0*/  CS2R R28, SRZ ;  /* 0x00000000001c7805 */ /* 0x000fe4000001ff00 */
[-C--:B------:R-:W-:Y:S02]  /*1dd0*/  LEA R167, P6, R170, R26.reuse, 0x1 ;  /* 0x0000001aaaa77211 */ /* 0x080fe400078c08ff */
[----:B------:R-:W-:Y:S02]  /*1de0*/  CS2R R32, SRZ ;  /* 0x0000000000207805 */ /* 0x000fe4000001ff00 */
[-C--:B------:R-:W-:Y:S01]  /*1df0*/  LEA R165, P1, R17, R26.reuse, 0x1 ;  /* 0x0000001a11a57211 */ /* 0x080fe200078208ff */
[----:B------:R-:W-:Y:S01]  /*1e00*/  IMAD R93, R92, R93, RZ ;  /* 0x0000005d5c5d7224 */ /* 0x000fe200078e02ff */
[-C--:B------:R-:W-:Y:S01]  /*1e10*/  LEA R163, P2, R166, R26.reuse, 0x1 ;  /* 0x0000001aa6a37211 */ /* 0x080fe200078408ff */
[----:B------:R-:W-:Y:S01]  /*1e20*/  IMAD R127, R94, R127, RZ ;  /* 0x0000007f5e7f7224 */ /* 0x000fe200078e02ff */
[-C--:B------:R-:W-:Y:S01]  /*1e30*/  LEA R148, P3, R161, R26.reuse, 0x1 ;  /* 0x0000001aa1947211 */ /* 0x080fe200078608ff */
[----:B------:R-:W-:Y:S01]  /*1e40*/  UMOV UR10, 0xfffffffe ;  /* 0xfffffffe000a7882 */ /* 0x000fe20000000000 */
[----:B------:R-:W-:Y:S01]  /*1e50*/  LEA R14, P4, R151, R26, 0x1 ;  /* 0x0000001a970e7211 */ /* 0x000fe200078808ff */
[----:B------:R-:W-:Y:S01]  /*1e60*/  UMOV UR11, 0x7fffffdf ;  /* 0x7fffffdf000b7882 */ /* 0x000fe20000000000 */
[-C--:B------:R-:W-:Y:S01]  /*1e70*/  LEA.HI.X.SX32 R149, R5, R27.reuse, 0x1, P5 ;  /* 0x0000001b05957211 */ /* 0x080fe200028f0eff */
[----:B------:R-:W-:Y:S01]  /*1e80*/  UMOV UR5, URZ ;  /* 0x0000003f00057c82 */ /* 0x000fe20008000000 */
[-C--:B------:R-:W-:Y:S01]  /*1e90*/  LEA.HI.X.SX32 R170, R170, R27.reuse, 0x1, P6 ;  /* 0x0000001baaaa7211 */ /* 0x080fe200030f0eff */
[----:B------:R-:W-:Y:S01]  /*1ea0*/  UIADD3.64 UR10, UR4, -UR10, URZ ;  /* 0x8000000a040a7297 */ /* 0x000fe2000fffe03f */
[-C--:B------:R-:W-:Y:S01]  /*1eb0*/  LEA.HI.X.SX32 R168, R17, R27.reuse, 0x1, P1 ;  /* 0x0000001b11a87211 */ /* 0x080fe200008f0eff */
[----:B------:R-:W-:Y:S01]  /*1ec0*/  ULDC UR16, c[0x0][0x230] ;  /* 0x00008c0000107ab9 */ /* 0x000fe20000000800 */
[----:B------:R-:W-:-:S02]  /*1ed0*/  LEA.HI.X.SX32 R166, R166, R27, 0x1, P2 ;  /* 0x0000001ba6a67211 */ /* 0x000fc400010f0eff */
[-C--:B------:R-:W-:Y:S02]  /*1ee0*/  LEA.HI.X.SX32 R161, R161, R27.reuse, 0x1, P3 ;  /* 0x0000001ba1a17211 */ /* 0x080fe400018f0eff */
[----:B------:R-:W-:Y:S02]  /*1ef0*/  LEA.HI.X.SX32 R151, R151, R27, 0x1, P4 ;  /* 0x0000001b97977211 */ /* 0x000fe400020f0eff */
[----:B------:R-:W-:Y:S02]  /*1f00*/  CS2R R26, SRZ ;  /* 0x00000000001a7805 */ /* 0x000fe4000001ff00 */
[----:B------:R-:W-:Y:S02]  /*1f10*/  LEA.HI.X.SX32 R5, R25, UR7, 0x1, P0 ;  /* 0x0000000719057c11 */ /* 0x000fe400080f0eff */
[----:B------:R-:W-:-:S07]  /*1f20*/  CS2R R24, SRZ ;  /* 0x0000000000187805 */ /* 0x000fce000001ff00 */
.L_x_1:
[----:B------:R-:W-:Y:S01]  /*1f30*/  ISETP.GE.AND P0, PT, R20, UR16, PT ;  /* 0x0000001014007c0c */ /* 0x000fe2000bf06270 */
[----:B------:R-:W-:Y:S01]  /*1f40*/  IMAD.MOV.U32 R3, RZ, RZ, R5 ;  /* 0x000000ffff037224 */ /* 0x000fe200078e0005 */
[----:B------:R-:W-:Y:S02]  /*1f50*/  PRMT R13, RZ, 0x7610, R13 ;  /* 0x00007610ff0d7816 */ /* 0x000fe4000000000d */
[----:B------:R-:W-:Y:S01]  /*1f60*/  ISETP.GE.AND P3, PT, R98, UR16, PT ;  /* 0x0000001062007c0c */ /* 0x000fe2000bf66270 */
[----:B------:R-:W-:Y:S01]  /*1f70*/  IMAD.WIDE R6, R101, 0x2, R2 ;  /* 0x0000000265067825 */ /* 0x000fe200078e0202 */
[----:B------:R-:W-:Y:S02]  /*1f80*/  PRMT R15, RZ, 0x7610, R15 ;  /* 0x00007610ff0f7816 */ /* 0x000fe4000000000f */
[----:B------:R-:W-:Y:S01]  /*1f90*/  PRMT R142, RZ, 0x7610, R142 ;  /* 0x00007610ff8e7816 */ /* 0x000fe2000000008e */
[----:B------:R-:W-:Y:S01]  /*1fa0*/  IMAD.WIDE R8, R121, 0x2, R2 ;  /* 0x0000000279087825 */ /* 0x000fe200078e0202 */
[----:B------:R-:W-:-:S02]  /*1fb0*/  ISETP.GE.AND P1, PT, R94, UR16, PT ;  /* 0x000000105e007c0c */ /* 0x000fc4000bf26270 */
[----:B------:R-:W-:Y:S01]  /*1fc0*/  ISETP.GE.AND P2, PT, R96, UR16, PT ;  /* 0x0000001060007c0c */ /* 0x000fe2000bf46270 */
[----:B------:R0:W2:Y:S01]  /*1fd0*/  @!P0 LDG.E.U16 R13, desc[UR14][R6.64] ;  /* 0x0000000e060d8981 */ /* 0x0000a2000c1e1500 */
[----:B------:R-:W-:Y:S01]  /*1fe0*/  ISETP.GE.AND P0, PT, R100, UR16, PT ;  /* 0x0000001064007c0c */ /* 0x000fe2000bf06270 */
[----:B------:R-:W-:Y:S01]  /*1ff0*/  IMAD.WIDE R4, R127, 0x2, R2 ;  /* 0x000000027f047825 */ /* 0x000fe200078e0202 */
[----:B------:R-:W-:Y:S01]  /*2000*/  PRMT R155, RZ, 0x7610, R155 ;  /* 0x00007610ff9b7816 */ /* 0x000fe2000000009b */
[----:B------:R1:W3:Y:S01]  /*2010*/  @!P3 LDG.E.U16 R142, desc[UR14][R8.64] ;  /* 0x0000000e088eb981 */ /* 0x0002e2000c1e1500 */
[----:B------:R-:W-:Y:S01]  /*2020*/  PRMT R138, RZ, 0x7610, R138 ;  /* 0x00007610ff8a7816 */ /* 0x000fe2000000008a */
[----:B0-----:R-:W-:-:S05]  /*2030*/  IMAD.WIDE R6, R119, 0x2, R2 ;  /* 0x0000000277067825 */ /* 0x001fca00078e0202 */
[----:B------:R0:W4:Y:S04]  /*2040*/  @!P1 LDG.E.U16 R138, desc[UR14][R4.64] ;  /* 0x0000000e048a9981 */ /* 0x000128000c1e1500 */
[----:B------:R-:W5:Y:S01]  /*2050*/  @!P0 LDG.E.U16 R15, desc[UR14][R6.64] ;  /* 0x0000000e060f8981 */ /* 0x000f62000c1e1500 */
[----:B------:R-:W-:Y:S01]  /*2060*/  ISETP.GE.AND P0, PT, R104, UR16, PT ;  /* 0x0000001068007c0c */ /* 0x000fe2000bf06270 */
[----:B-1----:R-:W-:Y:S01]  /*2070*/  IMAD.WIDE R8, R89, 0x2, R2 ;  /* 0x0000000259087825 */ /* 0x002fe200078e0202 */
[----:B------:R-:W-:Y:S02]  /*2080*/  PRMT R153, RZ, 0x7610, R153 ;  /* 0x00007610ff997816 */ /* 0x000fe40000000099 */
[----:B------:R-:W-:Y:S01]  /*2090*/  ISETP.GE.AND P1, PT, R102, UR16, PT ;  /* 0x0000001066007c0c */ /* 0x000fe2000bf26270 */
[----:B------:R-:W-:Y:S01]  /*20a0*/  IMAD.WIDE R10, R129, 0x2, R2 ;  /* 0x00000002810a7825 */ /* 0x000fe200078e0202 */
[----:B------:R-:W-:-:S02]  /*20b0*/  PRMT R152, RZ, 0x7610, R152 ;  /* 0x00007610ff987816 */ /* 0x000fc40000000098 */
[----:B------:R-:W-:Y:S02]  /*20c0*/  PRMT R146, RZ, 0x7610, R146 ;  /* 0x00007610ff927816 */ /* 0x000fe40000000092 */
[----:B------:R-:W3:Y:S04]  /*20d0*/  @!P2 LDG.E.U16 R153, desc[UR14][R10.64] ;  /* 0x0000000e0a99a981 */ /* 0x000ee8000c1e1500 */
[----:B------:R1:W3:Y:S01]  /*20e0*/  @!P0 LDG.E.U16 R155, desc[UR14][R8.64] ;  /* 0x0000000e089b8981 */ /* 0x0002e2000c1e1500 */
[----:B------:R-:W-:Y:S02]  /*20f0*/  ISETP.GE.AND P0, PT, R106, UR16, PT ;  /* 0x000000106a007c0c */ /* 0x000fe4000bf06270 */
[----:B------:R-:W-:Y:S01]  /*2100*/  ISETP.GE.AND P2, PT, R116, UR16, PT ;  /* 0x0000001074007c0c */ /* 0x000fe2000bf46270 */
[----:B0-----:R-:W-:Y:S01]  /*2110*/  IMAD.WIDE R4, R117, 0x2, R2 ;  /* 0x0000000275047825 */ /* 0x001fe200078e0202 */
[----:B------:R-:W-:-:S04]  /*2120*/  PRMT R147, RZ, 0x7610, R147 ;  /* 0x00007610ff937816 */ /* 0x000fc80000000093 */
[----:B------:R0:W4:Y:S01]  /*2130*/  @!P1 LDG.E.U16 R146, desc[UR14][R4.64] ;  /* 0x0000000e04929981 */ /* 0x000122000c1e1500 */
[----:B-1----:R-:W-:-:S05]  /*2140*/  IMAD.WIDE R8, R115, 0x2, R2 ;  /* 0x0000000273087825 */ /* 0x002fca00078e0202 */
[----:B------:R-:W3:Y:S01]  /*2150*/  @!P0 LDG.E.U16 R152, desc[UR14][R8.64] ;  /* 0x0000000e08988981 */ /* 0x000ee2000c1e1500 */
[----:B------:R-:W-:Y:S01]  /*2160*/  ISETP.GE.AND P0, PT, R112, UR16, PT ;  /* 0x0000001070007c0c */ /* 0x000fe2000bf06270 */
[----:B0-----:R-:W-:Y:S01]  /*2170*/  IMAD.WIDE R4, R109, 0x2, R2 ;  /* 0x000000026d047825 */ /* 0x001fe200078e0202 */
[----:B------:R-:W-:Y:S02]  /*2180*/  PRMT R157, RZ, 0x7610, R157 ;  /* 0x00007610ff9d7816 */ /* 0x000fe4000000009d */
[----:B------:R-:W-:Y:S02]  /*2190*/  ISETP.GE.AND P1, PT, R108, UR16, PT ;  /* 0x000000106c007c0c */ /* 0x000fe4000bf26270 */
[----:B------:R0:W4:Y:S01]  /*21a0*/  @!P2 LDG.E.U16 R147, desc[UR14][R4.64] ;  /* 0x0000000e0493a981 */ /* 0x000122000c1e1500 */
[----:B------:R-:W-:Y:S01]  /*21b0*/  PRMT R17, RZ, 0x7610, R17 ;  /* 0x00007610ff117816 */ /* 0x000fe20000000011 */
[----:B------:R-:W-:-:S04]  /*21c0*/  IMAD.WIDE R6, R113, 0x2, R2 ;  /* 0x0000000271067825 */ /* 0x000fc800078e0202 */
[----:B0-----:R-:W-:-:S05]  /*21d0*/  IMAD.WIDE R4, R107, 0x2, R2 ;  /* 0x000000026b047825 */ /* 0x001fca00078e0202 */
[----:B------:R0:W3:Y:S04]  /*21e0*/  @!P1 LDG.E.U16 R17, desc[UR14][R6.64] ;  /* 0x0000000e06119981 */ /* 0x0000e8000c1e1500 */
[----:B------:R-:W3:Y:S01]  /*21f0*/  @!P0 LDG.E.U16 R157, desc[UR14][R4.64] ;  /* 0x0000000e049d8981 */ /* 0x000ee2000c1e1500 */
[----:B------:R-:W-:Y:S01]  /*2200*/  ISETP.GE.AND P0, PT, R118, UR16, PT ;  /* 0x0000001076007c0c */ /* 0x000fe2000bf06270 */
[----:B------:R-:W-:Y:S01]  /*2210*/  IMAD.WIDE R8, R103, 0x2, R2 ;  /* 0x0000000267087825 */ /* 0x000fe200078e0202 */
[----:B------:R-:W-:Y:S02]  /*2220*/  PRMT R156, RZ, 0x7610, R156 ;  /* 0x00007610ff9c7816 */ /* 0x000fe4000000009c */
[----:B------:R-:W-:Y:S01]  /*2230*/  ISETP.GE.AND P1, PT, R110, UR16, PT ;  /* 0x000000106e007c0c */ /* 0x000fe2000bf26270 */
[----:B0-----:R-:W-:Y:S01]  /*2240*/  IMAD.WIDE R6, R111, 0x2, R2 ;  /* 0x000000026f067825 */ /* 0x001fe200078e0202 */
[----:B------:R-:W-:-:S07]  /*2250*/  PRMT R150, RZ, 0x7610, R150 ;  /* 0x00007610ff967816 */ /* 0x000fce0000000096 */
[----:B------:R-:W3:Y:S01]  /*2260*/  @!P0 LDG.E.U16 R156, desc[UR14][R8.64] ;  /* 0x0000000e089c8981 */ /* 0x000ee2000c1e1500 */
[----:B------:R-:W-:Y:S02]  /*2270*/  ISETP.GE.AND P0, PT, R120, UR16, PT ;  /* 0x0000001078007c0c */ /* 0x000fe4000bf06270 */
[----:B------:R-:W-:Y:S01]  /*2280*/  PRMT R159, RZ, 0x7610, R159 ;  /* 0x00007610ff9f7816 */ /* 0x000fe2000000009f */
[----:B------:R0:W3:Y:S02]  /*2290*/  @!P1 LDG.E.U16 R150, desc[UR14][R6.64] ;  /* 0x0000000e06969981 */ /* 0x0000e4000c1e1500 */
[----:B0-----:R-:W-:-:S08]  /*22a0*/  IMAD.WIDE R6, R99, 0x2, R2 ;  /* 0x0000000263067825 */ /* 0x001fd000078e0202 */
[----:B------:R-:W3:Y:S01]  /*22b0*/  @!P0 LDG.E.U16 R159, desc[UR14][R6.64] ;  /* 0x0000000e069f8981 */ /* 0x000ee2000c1e1500 */
[----:B------:R-:W-:Y:S02]  /*22c0*/  ISETP.GE.AND P1, PT, R114, UR16, PT ;  /* 0x0000001072007c0c */ /* 0x000fe4000bf26270 */
[----:B------:R-:W-:Y:S01]  /*22d0*/  ISETP.GE.AND P0, PT, R122, UR16, PT ;  /* 0x000000107a007c0c */ /* 0x000fe2000bf06270 */
[----:B------:R-:W-:Y:S01]  /*22e0*/  IMAD.WIDE R10, R105, 0x2, R2 ;  /* 0x00000002690a7825 */ /* 0x000fe200078e0202 */
[----:B------:R-:W-:Y:S02]  /*22f0*/  PRMT R154, RZ, 0x7610, R154 ;  /* 0x00007610ff9a7816 */ /* 0x000fe4000000009a */
[----:B------:R-:W-:Y:S01]  /*2300*/  PRMT R158, RZ, 0x7610, R158 ;  /* 0x00007610ff9e7816 */ /* 0x000fe2000000009e */
[----:B------:R-:W-:-:S06]  /*2310*/  IMAD.WIDE R4, R97, 0x2, R2 ;  /* 0x0000000261047825 */ /* 0x000fcc00078e0202 */
[----:B------:R-:W3:Y:S04]  /*2320*/  @!P1 LDG.E.U16 R154, desc[UR14][R10.64] ;  /* 0x0000000e0a9a9981 */ /* 0x000ee8000c1e1500 */
[----:B------:R0:W3:Y:S01]  /*2330*/  @!P0 LDG.E.U16 R158, desc[UR14][R4.64] ;  /* 0x0000000e049e8981 */ /* 0x0000e2000c1e1500 */
[----:B------:R-:W-:Y:S01]  /*2340*/  BAR.SYNC.DEFER_BLOCKING 0x0 ;  /* 0x0000000000007b1d */ /* 0x000fe20000010000 */
[----:B------:R-:W-:Y:S02]  /*2350*/  ISETP.GE.AND P0, PT, R92, UR16, PT ;  /* 0x000000105c007c0c */ /* 0x000fe4000bf06270 */
[----:B------:R-:W-:Y:S01]  /*2360*/  PRMT R160, RZ, 0x7610, R160 ;  /* 0x00007610ffa07816 */ /* 0x000fe200000000a0 */
[----:B0-----:R-:W-:Y:S02]  /*2370*/  IMAD.MOV.U32 R4, RZ, RZ, R12 ;  /* 0x000000ffff047224 */ /* 0x001fe400078e000c */
[----:B------:R-:W-:-:S02]  /*2380*/  IMAD.MOV.U32 R5, RZ, RZ, R149 ;  /* 0x000000ffff057224 */ /* 0x000fc400078e0095 */
[----:B------:R-:W-:Y:S01]  /*2390*/  IMAD.WIDE R6, R93, 0x2, R4 ;  /* 0x000000025d067825 */ /* 0x000fe200078e0204 */
[----:B------:R-:W-:-:S05]  /*23a0*/  PRMT R162, RZ, 0x7610, R162 ;  /* 0x00007610ffa27816 */ /* 0x000fca00000000a2 */
[----:B------:R0:W3:Y:S02]  /*23b0*/  @!P0 LDG.E.U16 R160, desc[UR14][R6.64] ;  /* 0x0000000e06a08981 */ /* 0x0000e4000c1e1500 */
[----:B0-----:R-:W-:Y:S02]  /*23c0*/  IMAD.MOV.U32 R6, RZ, RZ, R14 ;  /* 0x000000ffff067224 */ /* 0x001fe400078e000e */
[----:B------:R-:W-:Y:S02]  /*23d0*/  IMAD.MOV.U32 R7, RZ, RZ, R151 ;  /* 0x000000ffff077224 */ /* 0x000fe400078e0097 */
[----:B------:R-:W-:Y:S01]  /*23e0*/  IMAD.WIDE R8, R93, 0x2, R6 ;  /* 0x000000025d087825 */ /* 0x000fe200078e0206 */
[----:B------:R-:W-:-:S04]  /*23f0*/  PRMT R164, RZ, 0x7610, R164 ;  /* 0x00007610ffa47816 */ /* 0x000fc800000000a4 */
[----:B------:R0:W3:Y:S02]  /*2400*/  @!P0 LDG.E.U16 R162, desc[UR14][R8.64] ;  /* 0x0000000e08a28981 */ /* 0x0000e4000c1e1500 */
[----:B0-----:R-:W-:Y:S02]  /*2410*/  IMAD.MOV.U32 R8, RZ, RZ, R148 ;  /* 0x000000ffff087224 */ /* 0x001fe400078e0094 */
[----:B------:R-:W-:Y:S02]  /*2420*/  IMAD.MOV.U32 R9, RZ, RZ, R161 ;  /* 0x000000ffff097224 */ /* 0x000fe400078e00a1 */
[----:B------:R-:W-:-:S05]  /*2430*/  IMAD.WIDE R10, R93, 0x2, R8 ;  /* 0x000000025d0a7825 */ /* 0x000fca00078e0208 */
[----:B------:R0:W3:Y:S02]  /*2440*/  @!P0 LDG.E.U16 R164, desc[UR14][R10.64] ;  /* 0x0000000e0aa48981 */ /* 0x0000e4000c1e1500 */
[----:B0-----:R-:W-:Y:S02]  /*2450*/  IMAD.MOV.U32 R10, RZ, RZ, R163 ;  /* 0x000000ffff0a7224 */ /* 0x001fe400078e00a3 */
[--C-:B------:R-:W-:Y:S01]  /*2460*/  IMAD.MOV.U32 R11, RZ, RZ, R166.reuse ;  /* 0x000000ffff0b7224 */ /* 0x100fe200078e00a6 */
[----:B------:R-:W-:Y:S02]  /*2470*/  PRMT R166, RZ, 0x7610, R166 ;  /* 0x00007610ffa67816 */ /* 0x000fe400000000a6 */
[----:B------:R-:W-:Y:S02]  /*2480*/  PRMT R172, RZ, 0x7610, R172 ;  /* 0x00007610ffac7816 */ /* 0x000fe400000000ac */
[----:B------:R-:W-:Y:S02]  /*2490*/  PRMT R174, RZ, 0x7610, R174 ;  /* 0x00007610ffae7816 */ /* 0x000fe400000000ae */
[----:B------:R-:W-:-:S02]  /*24a0*/  PRMT R176, RZ, 0x7610, R176 ;  /* 0x00007610ffb07816 */ /* 0x000fc400000000b0 */
[----:B------:R-:W-:Y:S02]  /*24b0*/  PRMT R178, RZ, 0x7610, R178 ;  /* 0x00007610ffb27816 */ /* 0x000fe400000000b2 */
[----:B------:R-:W-:Y:S02]  /*24c0*/  PRMT R180, RZ, 0x7610, R180 ;  /* 0x00007610ffb47816 */ /* 0x000fe400000000b4 */
[----:B------:R-:W-:Y:S02]  /*24d0*/  PRMT R182, RZ, 0x7610, R182 ;  /* 0x00007610ffb67816 */ /* 0x000fe400000000b6 */
[----:B------:R-:W-:Y:S01]  /*24e0*/  PRMT R184, RZ, 0x7610, R184 ;  /* 0x00007610ffb87816 */ /* 0x000fe200000000b8 */
[----:B--2---:R0:W-:Y:S02]  /*24f0*/  STS.U16 [R88+UR12], R13 ;  /* 0x0000000d58007988 */ /* 0x0041e4000800040c */
[----:B0-----:R-:W-:-:S05]  /*2500*/  IMAD.WIDE R12, R93, 0x2, R10 ;  /* 0x000000025d0c7825 */ /* 0x001fca00078e020a */
[----:B------:R0:W2:Y:S04]  /*2510*/  @!P0 LDG.E.U16 R166, desc[UR14][R12.64] ;  /* 0x0000000e0ca68981 */ /* 0x0000a8000c1e1500 */
[----:B-----5:R1:W-:Y:S01]  /*2520*/  STS.U16 [R88+UR12+0x400], R15 ;  /* 0x0004000f58007988 */ /* 0x0203e2000800040c */
[----:B0-----:R-:W-:Y:S02]  /*2530*/  IMAD.MOV.U32 R12, RZ, RZ, R165 ;  /* 0x000000ffff0c7224 */ /* 0x001fe400078e00a5 */
[--C-:B------:R-:W-:Y:S01]  /*2540*/  IMAD.MOV.U32 R13, RZ, RZ, R168.reuse ;  /* 0x000000ffff0d7224 */ /* 0x100fe200078e00a8 */
[----:B------:R-:W-:Y:S01]  /*2550*/  PRMT R168, RZ, 0x7610, R168 ;  /* 0x00007610ffa87816 */ /* 0x000fe200000000a8 */
[----:B-1----:R-:W-:-:S05]  /*2560*/  IMAD.WIDE R14, R93, 0x2, R12 ;  /* 0x000000025d0e7825 */ /* 0x002fca00078e020c */
[----:B------:R0:W5:Y:S02]  /*2570*/  @!P0 LDG.E.U16 R168, desc[UR14][R14.64] ;  /* 0x0000000e0ea88981 */ /* 0x000164000c1e1500 */
[----:B0-----:R-:W-:Y:S02]  /*2580*/  IMAD.MOV.U32 R14, RZ, RZ, R167 ;  /* 0x000000ffff0e7224 */ /* 0x001fe400078e00a7 */
[--C-:B------:R-:W-:Y:S01]  /*2590*/  IMAD.MOV.U32 R15, RZ, RZ, R170.reuse ;  /* 0x000000ffff0f7224 */ /* 0x100fe200078e00aa */
[----:B------:R-:W-:Y:S01]  /*25a0*/  PRMT R170, RZ, 0x7610, R170 ;  /* 0x00007610ffaa7816 */ /* 0x000fe200000000aa */
[----:B------:R-:W-:Y:S01]  /*25b0*/  IMAD.WIDE R148, R93, 0x2, R14 ;  /* 0x000000025d947825 */ /* 0x000fe200078e020e */
[----:B----4-:R-:W-:Y:S04]  /*25c0*/  STS.U16 [R88+UR12+0xc00], R147 ;  /* 0x000c009358007988 */ /* 0x010fe8000800040c */
[----:B------:R0:W4:Y:S04]  /*25d0*/  @!P0 LDG.E.U16 R170, desc[UR14][R148.64] ;  /* 0x0000000e94aa8981 */ /* 0x000128000c1e1500 */
[----:B---3--:R1:W-:Y:S04]  /*25e0*/  STS.U16 [R88+UR12+0x800], R17 ;  /* 0x0008001158007988 */ /* 0x0083e8000800040c */
[----:B------:R3:W-:Y:S01]  /*25f0*/  STS.U16 [R125+UR12+0x500], R146 ;  /* 0x000500927d007988 */ /* 0x0007e2000800040c */
[----:B-1----:R-:W-:-:S02]  /*2600*/  IMAD.MOV.U32 R17, RZ, RZ, R169 ;  /* 0x000000ffff117224 */ /* 0x002fc400078e00a9 */
[C---:B---3--:R-:W-:Y:S01]  /*2610*/  IMAD.WIDE R146, R93.reuse, 0x2, R16 ;  /* 0x000000025d927825 */ /* 0x048fe200078e0210 */
[----:B------:R-:W-:Y:S04]  /*2620*/  STS.U16 [R125+UR12+0x100], R138 ;  /* 0x0001008a7d007988 */ /* 0x000fe8000800040c */
[----:B------:R1:W-:Y:S01]  /*2630*/  STS.U16 [R125+UR12+0xd00], R156 ;  /* 0x000d009c7d007988 */ /* 0x0003e2000800040c */
[----:B0-----:R-:W-:-:S03]  /*2640*/  IMAD.WIDE R148, R93, 0x2, R136 ;  /* 0x000000025d947825 */ /* 0x001fc600078e0288 */
[----:B------:R0:W-:Y:S04]  /*2650*/  STS.U16 [R125+UR12+0x900], R150 ;  /* 0x000900967d007988 */ /* 0x0001e8000800040c */
[----:B------:R3:W4:Y:S01]  /*2660*/  @!P0 LDG.E.U16 R172, desc[UR14][R146.64] ;  /* 0x0000000e92ac8981 */ /* 0x000722000c1e1500 */
[----:B-1----:R-:W-:-:S03]  /*2670*/  PRMT R156, RZ, 0x7610, R156 ;  /* 0x00007610ff9c7816 */ /* 0x002fc6000000009c */
[----:B------:R-:W-:Y:S01]  /*2680*/  STS.U16 [R124+UR12+0x200], R153 ;  /* 0x000200997c007988 */ /* 0x000fe2000800040c */
[----:B0-----:R-:W-:-:S03]  /*2690*/  IMAD.WIDE R150, R93, 0x2, R18 ;  /* 0x000000025d967825 */ /* 0x001fc600078e0212 */
[----:B------:R-:W-:Y:S01]  /*26a0*/  STS.U16 [R124+UR12+0x600], R155 ;  /* 0x0006009b7c007988 */ /* 0x000fe2000800040c */
[----:B---3--:R-:W-:-:S03]  /*26b0*/  IMAD.WIDE R146, R93, 0x2, R140 ;  /* 0x000000025d927825 */ /* 0x008fc600078e028c */
[----:B------:R-:W-:Y:S01]  /*26c0*/  STS.U16 [R124+UR12+0xa00], R157 ;  /* 0x000a009d7c007988 */ /* 0x000fe2000800040c */
[----:B------:R-:W-:-:S03]  /*26d0*/  IMAD.MOV.U32 R138, RZ, RZ, R132 ;  /* 0x000000ffff8a7224 */ /* 0x000fc600078e0084 */
[----:B------:R-:W-:Y:S04]  /*26e0*/  STS.U16 [R124+UR12+0xe00], R159 ;  /* 0x000e009f7c007988 */ /* 0x000fe8000800040c */
[----:B------:R0:W-:Y:S01]  /*26f0*/  STS.U16 [R123+UR12+0x300], R142 ;  /* 0x0003008e7b007988 */ /* 0x0001e2000800040c */
[----:B------:R-:W-:-:S03]  /*2700*/  IMAD.MOV.U32 R132, RZ, RZ, R128 ;  /* 0x000000ffff847224 */ /* 0x000fc600078e0080 */
[----:B------:R1:W3:Y:S04]  /*2710*/  @!P0 LDG.E.U16 R174, desc[UR14][R150.64] ;  /* 0x0000000e96ae8981 */ /* 0x0002e8000c1e1500 */
[----:B------:R1:W3:Y:S01]  /*2720*/  @!P0 LDG.E.U16 R156, desc[UR14][R148.64] ;  /* 0x0000000e949c8981 */ /* 0x0002e2000c1e1500 */
[----:B0-----:R-:W-:-:S03]  /*2730*/  IMAD.MOV.U32 R142, RZ, RZ, R134 ;  /* 0x000000ffff8e7224 */ /* 0x001fc600078e0086 */
[----:B------:R0:W3:Y:S01]  /*2740*/  @!P0 LDG.E.U16 R176, desc[UR14][R146.64] ;  /* 0x0000000e92b08981 */ /* 0x0000e2000c1e1500 */
[----:B------:R-:W-:Y:S02]  /*2750*/  IMAD.MOV.U32 R134, RZ, RZ, R130 ;  /* 0x000000ffff867224 */ /* 0x000fe400078e0082 */
[----:B-1----:R-:W-:-:S04]  /*2760*/  IMAD.WIDE R150, R93, 0x2, R144 ;  /* 0x000000025d967825 */ /* 0x002fc800078e0290 */
[C---:B------:R-:W-:Y:S01]  /*2770*/  IMAD.WIDE R148, R93.reuse, 0x2, R142 ;  /* 0x000000025d947825 */ /* 0x040fe200078e028e */
[----:B------:R1:W3:Y:S03]  /*2780*/  @!P0 LDG.E.U16 R178, desc[UR14][R150.64] ;  /* 0x0000000e96b28981 */ /* 0x0002e6000c1e1500 */
[C---:B0-----:R-:W-:Y:S01]  /*2790*/  IMAD.WIDE R146, R93.reuse, 0x2, R138 ;  /* 0x000000025d927825 */ /* 0x041fe200078e028a */
[----:B------:R0:W3:Y:S03]  /*27a0*/  @!P0 LDG.E.U16 R180, desc[UR14][R148.64] ;  /* 0x0000000e94b48981 */ /* 0x0000e6000c1e1500 */
[----:B------:R-:W-:Y:S01]  /*27b0*/  IMAD.MOV.U32 R130, RZ, RZ, R126 ;  /* 0x000000ffff827224 */ /* 0x000fe200078e007e */
[----:B------:R0:W3:Y:S01]  /*27c0*/  @!P0 LDG.E.U16 R182, desc[UR14][R146.64] ;  /* 0x0000000e92b68981 */ /* 0x0000e2000c1e1500 */
[----:B------:R-:W-:Y:S01]  /*27d0*/  PRMT R128, RZ, 0x7610, R128 ;  /* 0x00007610ff807816 */ /* 0x000fe20000000080 */
[----:B-1----:R-:W-:Y:S01]  /*27e0*/  IMAD.WIDE R150, R93, 0x2, R134 ;  /* 0x000000025d967825 */ /* 0x002fe200078e0286 */
[----:B------:R-:W-:-:S03]  /*27f0*/  PRMT R126, RZ, 0x7610, R126 ;  /* 0x00007610ff7e7816 */ /* 0x000fc6000000007e */
[C---:B0-----:R-:W-:Y:S01]  /*2800*/  IMAD.WIDE R148, R93.reuse, 0x2, R132 ;  /* 0x000000025d947825 */ /* 0x041fe200078e0284 */
[----:B------:R-:W3:Y:S03]  /*2810*/  @!P0 LDG.E.U16 R184, desc[UR14][R150.64] ;  /* 0x0000000e96b88981 */ /* 0x000ee6000c1e1500 */
[----:B------:R-:W-:Y:S01]  /*2820*/  IMAD.WIDE R146, R93, 0x2, R130 ;  /* 0x000000025d927825 */ /* 0x000fe200078e0282 */
[----:B------:R-:W3:Y:S04]  /*2830*/  @!P0 LDG.E.U16 R128, desc[UR14][R148.64] ;  /* 0x0000000e94808981 */ /* 0x000ee8000c1e1500 */
[----:B------:R-:W3:Y:S04]  /*2840*/  @!P0 LDG.E.U16 R126, desc[UR14][R146.64] ;  /* 0x0000000e927e8981 */ /* 0x000ee8000c1e1500 */
[----:B------:R-:W-:Y:S04]  /*2850*/  STS.U16 [R123+UR12+0x700], R152 ;  /* 0x000700987b007988 */ /* 0x000fe8000800040c */
[----:B------:R-:W-:Y:S04]  /*2860*/  STS.U16 [R123+UR12+0xb00], R154 ;  /* 0x000b009a7b007988 */ /* 0x000fe8000800040c */
[----:B------:R-:W-:Y:S04]  /*2870*/  STS.U16 [R123+UR12+0xf00], R158 ;  /* 0x000f009e7b007988 */ /* 0x000fe8000800040c */
[----:B------:R-:W-:Y:S04]  /*2880*/  STS.U16 [R23+UR12+0x2000], R160 ;  /* 0x002000a017007988 */ /* 0x000fe8000800040c */
[----:B------:R-:W-:Y:S04]  /*2890*/  STS.U16 [R23+UR12+0x2200], R162 ;  /* 0x002200a217007988 */ /* 0x000fe8000800040c */
[----:B------:R-:W-:Y:S01]  /*28a0*/  STS.U16 [R23+UR12+0x2400], R164 ;  /* 0x002400a417007988 */ /* 0x000fe2000800040c */
[----:B------:R-:W-:-:S04]  /*28b0*/  USHF.L.U32 UR6, UR17, 0x6, URZ ;  /* 0x0000000611067899 */ /* 0x000fc8000800063f */
[----:B------:R-:W-:-:S04]  /*28c0*/  ULOP3.LUT UR6, UR6, 0x100, URZ, 0xc0, !UPT ;  /* 0x0000010006067892 */ /* 0x000fc8000f8ec03f */
[----:B------:R-:W-:-:S04]  /*28d0*/  ULEA.HI UR6, UR12, UR6, URZ, 0x1c ;  /* 0x000000060c067291 */ /* 0x000fc8000f8fe03f */
[----:B------:R-:W-:Y:S01]  /*28e0*/  ULOP3.LUT UR6, UR6, 0x3fff, URZ, 0xc0, !UPT ;  /* 0x00003fff06067892 */ /* 0x000fe2000f8ec03f */
[----:B------:R-:W-:Y:S01]  /*28f0*/  UMOV UR22, UR4 ;  /* 0x0000000400167c82 */ /* 0x000fe20008000000 */
[----:B------:R-:W-:Y:S01]  /*2900*/  UMOV UR23, 0x80000020 ;  /* 0x8000002000177882 */ /* 0x000fe20000000000 */
[----:B------:R-:W-:-:S04]  /*2910*/  UMOV UR21, 0x40000040 ;  /* 0x4000004000157882 */ /* 0x000fc80000000000 */
[----:B------:R-:W-:Y:S01]  /*2920*/  UMOV UR20, UR6 ;  /* 0x0000000600147c82 */ /* 0x000fe20008000000 */
[----:B--2---:R-:W-:Y:S04]  /*2930*/  STS.U16 [R23+UR12+0x2600], R166 ;  /* 0x002600a617007988 */ /* 0x004fe8000800040c */
[----:B-----5:R-:W-:Y:S04]  /*2940*/  STS.U16 [R23+UR12+0x2800], R168 ;  /* 0x002800a817007988 */ /* 0x020fe8000800040c */
[----:B----4-:R-:W-:Y:S04]  /*2950*/  STS.U16 [R23+UR12+0x2a00], R170 ;  /* 0x002a00aa17007988 */ /* 0x010fe8000800040c */
[----:B------:R-:W-:Y:S04]  /*2960*/  STS.U16 [R23+UR12+0x2c00], R172 ;  /* 0x002c00ac17007988 */ /* 0x000fe8000800040c */
[----:B---3--:R-:W-:Y:S04]  /*2970*/  STS.U16 [R23+UR12+0x2e00], R174 ;  /* 0x002e00ae17007988 */ /* 0x008fe8000800040c */
[----:B------:R-:W-:Y:S04]  /*2980*/  STS.U16 [R23+UR12+0x3000], R156 ;  /* 0x0030009c17007988 */ /* 0x000fe8000800040c */
[----:B------:R-:W-:Y:S04]  /*2990*/  STS.U16 [R23+UR12+0x3200], R176 ;  /* 0x003200b017007988 */ /* 0x000fe8000800040c */
[----:B------:R-:W-:Y:S04]  /*29a0*/  STS.U16 [R23+UR12+0x3400], R178 ;  /* 0x003400b217007988 */ /* 0x000fe8000800040c */
[----:B------:R-:W-:Y:S04]  /*29b0*/  STS.U16 [R23+UR12+0x3600], R180 ;  /* 0x003600b417007988 */ /* 0x000fe8000800040c */
[----:B------:R-:W-:Y:S04]  /*29c0*/  STS.U16 [R23+UR12+0x3800], R182 ;  /* 0x003800b617007988 */ /* 0x000fe8000800040c */
[----:B------:R-:W-:Y:S04]  /*29d0*/  STS.U16 [R23+UR12+0x3a00], R184 ;  /* 0x003a00b817007988 */ /* 0x000fe8000800040c */
[----:B------:R-:W-:Y:S04]  /*29e0*/  STS.U16 [R23+UR12+0x3c00], R128 ;  /* 0x003c008017007988 */ /* 0x000fe8000800040c */
[----:B------:R0:W-:Y:S01]  /*29f0*/  STS.U16 [R23+UR12+0x3e00], R126 ;  /* 0x003e007e17007988 */ /* 0x0001e2000800040c */
[----:B------:R1:W-:Y:S06]  /*2a00*/  MEMBAR.ALL.CTA ;  /* 0x0000000000007992 */ /* 0x0003ec0000008000 */
[----:B-1----:R-:W1:Y:S02]  /*2a10*/  FENCE.VIEW.ASYNC.S ;  /* 0x00000000000073c6 */ /* 0x002e640000000000 */
[----:B-1----:R-:W-:Y:S06]  /*2a20*/  BAR.SYNC.DEFER_BLOCKING 0x0 ;  /* 0x0000000000007b1d */ /* 0x002fec0000010000 */
[----:B------:R-:W-:-:S06]  /*2a30*/  WARPGROUP.ARRIVE ;  /* 0x00000000000079c5 */ /* 0x000fcc0000000000 */
[----:B------:R-:W-:Y:S01]  /*2a40*/  HGMMA.64x128x16.F32.BF16 R24, gdesc[UR20].tnspA, R24 ;  /* 0x21e00000141879f0 */ /* 0x000fe20008701818 */
[----:B------:R-:W-:Y:S01]  /*2a50*/  UMOV UR8, 0x80 ;  /* 0x0000008000087882 */ /* 0x000fe20000000000 */
[----:B------:R-:W-:Y:S01]  /*2a60*/  UMOV UR9, 0x40000040 ;  /* 0x4000004000097882 */ /* 0x000fe20000000000 */
[----:B------:R-:W-:Y:S02]  /*2a70*/  UMOV UR7, URZ ;  /* 0x0000003f00077c82 */ /* 0x000fe40008000000 */
[----:B------:R-:W-:Y:S01]  /*2a80*/  UIADD3.64 UR8, UR6, UR8, URZ ;  /* 0x0000000806087297 */ /* 0x000fe2000fffe03f */
[----:B------:R-:W-:-:S05]  /*2a90*/  VIADD R90, R90, 0xffffffff ;  /* 0xffffffff5a5a7836 */ /* 0x000fca0000000000 */
[----:B------:R-:W-:-:S03]  /*2aa0*/  ISETP.NE.U32.AND P0, PT, R90, RZ, PT ;  /* 0x000000ff5a00720c */ /* 0x000fc60003f05070 */
[----:B------:R-:W-:Y:S01]  /*2ab0*/  HGMMA.64x128x16.F32.BF16 R24, gdesc[UR8].tnspA, R24, gsb0 ;  /* 0x21e00000081879f0 */ /* 0x000fe20008001818 */
[----:B------:R-:W-:Y:S01]  /*2ac0*/  IMAD.WIDE R130, R91, 0x2, R130 ;  /* 0x000000025b827825 */ /* 0x000fe200078e0282 */
[----:B------:R-:W-:-:S03]  /*2ad0*/  UIADD3 UR16, UR16, -0x20, URZ ;  /* 0xffffffe010107890 */ /* 0x000fc6000fffe03f */
[----:B------:R-:W-:-:S04]  /*2ae0*/  IMAD.WIDE R132, R91, 0x2, R132 ;  /* 0x000000025b847825 */ /* 0x000fc800078e0284 */
        /* <DEDUP_REMOVED lines=11> */
[----:B0-----:R-:W-:Y:S02]  /*2ba0*/  IMAD.MOV.U32 R126, RZ, RZ, R130 ;  /* 0x000000ffff7e7224 */ /* 0x001fe400078e0082 */
[----:B------:R-:W-:Y:S02]  /*2bb0*/  IMAD.MOV.U32 R128, RZ, RZ, R132 ;  /* 0x000000ffff807224 */ /* 0x000fe400078e0084 */
[----:B------:R-:W-:Y:S02]  /*2bc0*/  IMAD.MOV.U32 R130, RZ, RZ, R134 ;  /* 0x000000ffff827224 */ /* 0x000fe400078e0086 */
[----:B------:R-:W-:Y:S02]  /*2bd0*/  IMAD.MOV.U32 R167, RZ, RZ, R14 ;  /* 0x000000ffffa77224 */ /* 0x000fe400078e000e */
[----:B------:R-:W-:Y:S02]  /*2be0*/  IMAD.MOV.U32 R165, RZ, RZ, R12 ;  /* 0x000000ffffa57224 */ /* 0x000fe400078e000c */
[----:B------:R-:W-:-:S02]  /*2bf0*/  IMAD.MOV.U32 R149, RZ, RZ, R5 ;  /* 0x000000ffff957224 */ /* 0x000fc400078e0005 */
[----:B------:R-:W-:-:S04]  /*2c00*/  IMAD.WIDE R144, R91, 0x2, R144 ;  /* 0x000000025b907825 */ /* 0x000fc800078e0290 */
[----:B------:R-:W-:Y:S02]  /*2c10*/  IMAD.MOV.U32 R132, RZ, RZ, R138 ;  /* 0x000000ffff847224 */ /* 0x000fe400078e008a */
[----:B------:R-:W-:Y:S02]  /*2c20*/  IMAD.MOV.U32 R134, RZ, RZ, R142 ;  /* 0x000000ffff867224 */ /* 0x000fe400078e008e */
[----:B------:R-:W-:-:S04]  /*2c30*/  IMAD.WIDE R140, R91, 0x2, R140 ;  /* 0x000000025b8c7825 */ /* 0x000fc800078e028c */
[----:B------:R-:W-:-:S04]  /*2c40*/  IMAD.WIDE R136, R91, 0x2, R136 ;  /* 0x000000025b887825 */ /* 0x000fc800078e0288 */
[----:B------:R-:W-:-:S04]  /*2c50*/  IMAD.WIDE R18, R91, 0x2, R18 ;  /* 0x000000025b127825 */ /* 0x000fc800078e0212 */
[----:B------:R-:W-:Y:S02]  /*2c60*/  IMAD.MOV.U32 R169, RZ, RZ, R17 ;  /* 0x000000ffffa97224 */ /* 0x000fe400078e0011 */
[----:B------:R-:W-:Y:S02]  /*2c70*/  IMAD.MOV.U32 R170, RZ, RZ, R15 ;  /* 0x000000ffffaa7224 */ /* 0x000fe400078e000f */
[----:B------:R-:W-:Y:S02]  /*2c80*/  IMAD.MOV.U32 R168, RZ, RZ, R13 ;  /* 0x000000ffffa87224 */ /* 0x000fe400078e000d */
[----:B------:R-:W-:Y:S02]  /*2c90*/  IMAD.MOV.U32 R163, RZ, RZ, R10 ;  /* 0x000000ffffa37224 */ /* 0x000fe400078e000a */
[----:B------:R-:W-:Y:S02]  /*2ca0*/  IMAD.MOV.U32 R166, RZ, RZ, R11 ;  /* 0x000000ffffa67224 */ /* 0x000fe400078e000b */
[----:B------:R-:W-:-:S02]  /*2cb0*/  IMAD.MOV.U32 R148, RZ, RZ, R8 ;  /* 0x000000ffff947224 */ /* 0x000fc400078e0008 */
[----:B------:R-:W-:Y:S02]  /*2cc0*/  IMAD.MOV.U32 R161, RZ, RZ, R9 ;  /* 0x000000ffffa17224 */ /* 0x000fe400078e0009 */
[----:B------:R-:W-:Y:S02]  /*2cd0*/  IMAD.MOV.U32 R14, RZ, RZ, R6 ;  /* 0x000000ffff0e7224 */ /* 0x000fe400078e0006 */
[----:B------:R-:W-:Y:S02]  /*2ce0*/  IMAD.MOV.U32 R151, RZ, RZ, R7 ;  /* 0x000000ffff977224 */ /* 0x000fe400078e0007 */
[----:B------:R-:W-:Y:S02]  /*2cf0*/  IMAD.MOV.U32 R12, RZ, RZ, R4 ;  /* 0x000000ffff0c7224 */ /* 0x000fe400078e0004 */
[----:B------:R-:W-:Y:S01]  /*2d00*/  IMAD.MOV.U32 R5, RZ, RZ, R3 ;  /* 0x000000ffff057224 */ /* 0x000fe200078e0003 */
[----:B------:R-:W-:Y:S02]  /*2d10*/  WARPGROUP.DEPBAR.LE gsb0, 0x0 ;  /* 0x00008000000079c5 */ /* 0x000fe40000010000 */
[----:B------:R-:W-:Y:S05]  /*2d20*/  @P0 BRA `(.L_x_1) ;  /* 0xfffffff000800947 */ /* 0x000fea000383ffff */
[----:B------:R-:W-:Y:S02]  /*2d30*/  F2FP.BF16.F32.PACK_AB R83, R87, R83 ;  /* 0x000000535753723e */ /* 0x000fe400000010ff */
[----:B------:R-:W-:Y:S02]  /*2d40*/  F2FP.BF16.F32.PACK_AB R82, R86, R82 ;  /* 0x000000525652723e */ /* 0x000fe400000010ff */
[----:B------:R-:W-:Y:S02]  /*2d50*/  F2FP.BF16.F32.PACK_AB R81, R85, R81 ;  /* 0x000000515551723e */ /* 0x000fe400000010ff */
[----:B------:R-:W-:Y:S02]  /*2d60*/  F2FP.BF16.F32.PACK_AB R80, R84, R80 ;  /* 0x000000505450723e */ /* 0x000fe400000010ff */
[----:B------:R-:W-:Y:S02]  /*2d70*/  F2FP.BF16.F32.PACK_AB R75, R79, R75 ;  /* 0x0000004b4f4b723e */ /* 0x000fe400000010ff */
[----:B------:R-:W-:-:S02]  /*2d80*/  F2FP.BF16.F32.PACK_AB R74, R78, R74 ;  /* 0x0000004a4e4a723e */ /* 0x000fc400000010ff */
        /* <DEDUP_REMOVED lines=25> */
[----:B------:R-:W-:-:S07]  /*2f20*/  F2FP.BF16.F32.PACK_AB R28, R28, R24 ;  /* 0x000000181c1c723e */ /* 0x000fce00000010ff */
.L_x_0:
[----:B------:R-:W-:Y:S01]  /*2f30*/  BAR.SYNC.DEFER_BLOCKING 0x0 ;  /* 0x0000000000007b1d */ /* 0x000fe20000010000 */
[C---:B------:R-:W-:Y:S01]  /*2f40*/  IMAD.SHL.U32 R2, R21.reuse, 0x10, RZ ;  /* 0x0000001015027824 */ /* 0x040fe200078e00ff */
[----:B------:R-:W-:Y:S01]  /*2f50*/  LEA R36, R22, UR12, 0x4 ;  /* 0x0000000c16247c11 */ /* 0x000fe2000f8e20ff */
[C---:B------:R-:W-:Y:S02]  /*2f60*/  IMAD.SHL.U32 R3, R21.reuse, 0x100, RZ ;  /* 0x0000010015037824 */ /* 0x040fe400078e00ff */
[----:B------:R-:W-:Y:S01]  /*2f70*/  IMAD.SHL.U32 R21, R21, 0x8, RZ ;  /* 0x0000000815157824 */ /* 0x000fe200078e00ff */
[----:B------:R-:W-:Y:S01]  /*2f80*/  LOP3.LUT R2, R2, 0x70, RZ, 0xc0, !PT ;  /* 0x0000007002027812 */ /* 0x000fe200078ec0ff */
[----:B------:R-:W-:Y:S01]  /*2f90*/  IMAD.U32 R5, RZ, RZ, UR13 ;  /* 0x0000000dff057e24 */ /* 0x000fe2000f8e00ff */
[----:B------:R-:W-:Y:S01]  /*2fa0*/  LOP3.LUT R3, R3, 0x800, RZ, 0xc0, !PT ;  /* 0x0000080003037812 */ /* 0x000fe200078ec0ff */
[----:B------:R-:W-:Y:S01]  /*2fb0*/  ULDC UR4, c[0x0][0x244] ;  /* 0x0000910000047ab9 */ /* 0x000fe20000000800 */
[----:B------:R-:W-:Y:S01]  /*2fc0*/  LOP3.LUT R21, R21, 0x780, RZ, 0xc0, !PT ;  /* 0x0000078015157812 */ /* 0x000fe200078ec0ff */
[----:B------:R-:W-:Y:S01]  /*2fd0*/  ULDC.64 UR6, c[0x0][0x228] ;  /* 0x00008a0000067ab9 */ /* 0x000fe20000000a00 */
[----:B------:R-:W-:-:S02]  /*2fe0*/  IADD3 R2, R3, UR12, R2 ;  /* 0x0000000c03027c10 */ /* 0x000fc4000fffe002 */
[C-C-:B------:R-:W-:Y:S02]  /*2ff0*/  LOP3.LUT R39, R5.reuse, 0x7a, R20.reuse, 0xfe, !PT ;  /* 0x0000007a05277812 */ /* 0x140fe400078efe14 */
[----:B------:R-:W-:Y:S01]  /*3000*/  LOP3.LUT R3, R5, 0x78, R20, 0xfe, !PT ;  /* 0x0000007805037812 */ /* 0x000fe200078efe14 */
[----:B------:R-:W-:Y:S01]  /*3010*/  IMAD.IADD R53, R21, 0x1, R2 ;  /* 0x0000000115357824 */ /* 0x000fe200078e0202 */
[C-C-:B------:R-:W-:Y:S01]  /*3020*/  LOP3.LUT R2, R5.reuse, 0x7c, R20.reuse, 0xfe, !PT ;  /* 0x0000007c05027812 */ /* 0x140fe200078efe14 */
[----:B------:R-:W0:Y:S01]  /*3030*/  LDC R21, c[0x0][0x248] ;  /* 0x00009200ff157b82 */ /* 0x000e220000000800 */
[C-C-:B------:R-:W-:Y:S02]  /*3040*/  LOP3.LUT R23, R5.reuse, 0x76, R20.reuse, 0xfe, !PT ;  /* 0x0000007605177812 */ /* 0x140fe400078efe14 */
[C-C-:B------:R-:W-:Y:S01]  /*3050*/  LOP3.LUT R22, R5.reuse, 0x74, R20.reuse, 0xfe, !PT ;  /* 0x0000007405167812 */ /* 0x140fe200078efe14 */
[----:B------:R-:W-:Y:S01]  /*3060*/  STSM.16.M88.4 [R53], R28 ;  /* 0x0000001c35007844 */ /* 0x000fe20000000200 */
[----:B------:R-:W-:-:S02]  /*3070*/  LOP3.LUT R60, R5, 0x72, R20, 0xfe, !PT ;  /* 0x00000072053c7812 */ /* 0x000fc400078efe14 */
[C-C-:B------:R-:W-:Y:S01]  /*3080*/  LOP3.LUT R37, R5.reuse, 0x70, R20.reuse, 0xfe, !PT ;  /* 0x0000007005257812 */ /* 0x140fe200078efe14 */
[----:B------:R-:W-:Y:S01]  /*3090*/  BAR.SYNC.DEFER_BLOCKING 0x0 ;  /* 0x0000000000007b1d */ /* 0x000fe20000010000 */
[C-C-:B------:R-:W-:Y:S02]  /*30a0*/  LOP3.LUT R38, R5.reuse, 0x6e, R20.reuse, 0xfe, !PT ;  /* 0x0000006e05267812 */ /* 0x140fe400078efe14 */
[C-C-:B------:R-:W-:Y:S02]  /*30b0*/  LOP3.LUT R69, R5.reuse, 0x6c, R20.reuse, 0xfe, !PT ;  /* 0x0000006c05457812 */ /* 0x140fe400078efe14 */
[C-C-:B------:R-:W-:Y:S02]  /*30c0*/  LOP3.LUT R71, R5.reuse, 0x6a, R20.reuse, 0xfe, !PT ;  /* 0x0000006a05477812 */ /* 0x140fe400078efe14 */
[C-C-:B------:R-:W-:Y:S02]  /*30d0*/  LOP3.LUT R77, R5.reuse, 0x68, R20.reuse, 0xfe, !PT ;  /* 0x00000068054d7812 */ /* 0x140fe400078efe14 */
[----:B------:R-:W-:-:S02]  /*30e0*/  LOP3.LUT R79, R5, 0x66, R20, 0xfe, !PT ;  /* 0x00000066054f7812 */ /* 0x000fc400078efe14 */
[C-C-:B------:R-:W-:Y:S02]  /*30f0*/  LOP3.LUT R85, R5.reuse, 0x64, R20.reuse, 0xfe, !PT ;  /* 0x0000006405557812 */ /* 0x140fe400078efe14 */
[C-C-:B------:R-:W-:Y:S02]  /*3100*/  LOP3.LUT R86, R5.reuse, 0x62, R20.reuse, 0xfe, !PT ;  /* 0x0000006205567812 */ /* 0x140fe400078efe14 */
[C-C-:B------:R-:W-:Y:S02]  /*3110*/  LOP3.LUT R87, R5.reuse, 0x60, R20.reuse, 0xfe, !PT ;  /* 0x0000006005577812 */ /* 0x140fe400078efe14 */
[C-C-:B------:R-:W-:Y:S02]  /*3120*/  LOP3.LUT R88, R5.reuse, 0x5e, R20.reuse, 0xfe, !PT ;  /* 0x0000005e05587812 */ /* 0x140fe400078efe14 */
[C-C-:B------:R-:W-:Y:S02]  /*3130*/  LOP3.LUT R89, R5.reuse, 0x5c, R20.reuse, 0xfe, !PT ;  /* 0x0000005c05597812 */ /* 0x140fe400078efe14 */
[----:B------:R-:W-:-:S02]  /*3140*/  LOP3.LUT R90, R5, 0x5a, R20, 0xfe, !PT ;  /* 0x0000005a055a7812 */ /* 0x000fc400078efe14 */
[C-C-:B------:R-:W-:Y:S01]  /*3150*/  LOP3.LUT R91, R5.reuse, 0x58, R20.reuse, 0xfe, !PT ;  /* 0x00000058055b7812 */ /* 0x140fe200078efe14 */
[----:B------:R-:W1:Y:S01]  /*3160*/  LDS.128 R32, [R36] ;  /* 0x0000000024207984 */ /* 0x000e620000000c00 */
[C-C-:B------:R-:W-:Y:S02]  /*3170*/  LOP3.LUT R92, R5.reuse, 0x56, R20.reuse, 0xfe, !PT ;  /* 0x00000056055c7812 */ /* 0x140fe400078efe14 */
[C-C-:B------:R-:W-:Y:S01]  /*3180*/  LOP3.LUT R93, R5.reuse, 0x54, R20.reuse, 0xfe, !PT ;  /* 0x00000054055d7812 */ /* 0x140fe200078efe14 */
[----:B------:R-:W-:Y:S01]  /*3190*/  BAR.SYNC.DEFER_BLOCKING 0x0 ;  /* 0x0000000000007b1d */ /* 0x000fe20000010000 */
        /* <DEDUP_REMOVED lines=9> */
[C-C-:B------:R-:W-:Y:S02]  /*3230*/  LOP3.LUT R103, R5.reuse, 0x40, R20.reuse, 0xfe, !PT ;  /* 0x0000004005677812 */ /* 0x140fe400078efe14 */
[C-C-:B------:R-:W-:Y:S02]  /*3240*/  LOP3.LUT R104, R5.reuse, 0x3e, R20.reuse, 0xfe, !PT ;  /* 0x0000003e05687812 */ /* 0x140fe400078efe14 */
[C-C-:B------:R-:W-:Y:S01]  /*3250*/  LOP3.LUT R105, R5.reuse, 0x3c, R20.reuse, 0xfe, !PT ;  /* 0x0000003c05697812 */ /* 0x140fe200078efe14 */
[----:B------:R2:W-:Y:S01]  /*3260*/  STSM.16.M88.4 [R53], R8 ;  /* 0x0000000835007844 */ /* 0x0005e20000000200 */
[C-C-:B------:R-:W-:Y:S02]  /*3270*/  LOP3.LUT R106, R5.reuse, 0x3a, R20.reuse, 0xfe, !PT ;  /* 0x0000003a056a7812 */ /* 0x140fe400078efe14 */
[C-C-:B------:R-:W-:Y:S01]  /*3280*/  LOP3.LUT R107, R5.reuse, 0x38, R20.reuse, 0xfe, !PT ;  /* 0x00000038056b7812 */ /* 0x140fe200078efe14 */
[----:B------:R-:W-:Y:S01]  /*3290*/  BAR.SYNC.DEFER_BLOCKING 0x0 ;  /* 0x0000000000007b1d */ /* 0x000fe20000010000 */
[----:B------:R-:W-:-:S02]  /*32a0*/  LOP3.LUT R108, R5, 0x36, R20, 0xfe, !PT ;  /* 0x00000036056c7812 */ /* 0x000fc400078efe14 */
[C-C-:B------:R-:W-:Y:S02]  /*32b0*/  LOP3.LUT R109, R5.reuse, 0x34, R20.reuse, 0xfe, !PT ;  /* 0x00000034056d7812 */ /* 0x140fe400078efe14 */
[C-C-:B------:R-:W-:Y:S02]  /*32c0*/  LOP3.LUT R110, R5.reuse, 0x32, R20.reuse, 0xfe, !PT ;  /* 0x00000032056e7812 */ /* 0x140fe400078efe14 */
[C-C-:B------:R-:W-:Y:S02]  /*32d0*/  LOP3.LUT R111, R5.reuse, 0x30, R20.reuse, 0xfe, !PT ;  /* 0x00000030056f7812 */ /* 0x140fe400078efe14 */
[C-C-:B------:R-:W-:Y:S02]  /*32e0*/  LOP3.LUT R112, R5.reuse, 0x2e, R20.reuse, 0xfe, !PT ;  /* 0x0000002e05707812 */ /* 0x140fe400078efe14 */
[C-C-:B------:R-:W-:Y:S01]  /*32f0*/  LOP3.LUT R113, R5.reuse, 0x2c, R20.reuse, 0xfe, !PT ;  /* 0x0000002c05717812 */ /* 0x140fe200078efe14 */
[----:B--2---:R-:W-:Y:S01]  /*3300*/  IMAD R8, R0, UR4, RZ ;  /* 0x0000000400087c24 */ /* 0x004fe2000f8e02ff */
[C-C-:B------:R-:W-:Y:S01]  /*3310*/  LOP3.LUT R114, R5.reuse, 0x2a, R20.reuse, 0xfe, !PT ;  /* 0x0000002a05727812 */ /* 0x140fe200078efe14 */
[----:B------:R-:W-:Y:S01]  /*3320*/  ULDC.64 UR4, c[0x0][0x220] ;  /* 0x0000880000047ab9 */ /* 0x000fe20000000a00 */
[----:B------:R-:W-:-:S02]  /*3330*/  LOP3.LUT R115, R5, 0x28, R20, 0xfe, !PT ;  /* 0x0000002805737812 */ /* 0x000fc400078efe14 */
[C-C-:B------:R-:W-:Y:S02]  /*3340*/  LOP3.LUT R116, R5.reuse, 0x26, R20.reuse, 0xfe, !PT ;  /* 0x0000002605747812 */ /* 0x140fe400078efe14 */
[C-C-:B------:R-:W-:Y:S02]  /*3350*/  LOP3.LUT R117, R5.reuse, 0x24, R20.reuse, 0xfe, !PT ;  /* 0x0000002405757812 */ /* 0x140fe400078efe14 */
[C-C-:B------:R-:W-:Y:S02]  /*3360*/  LOP3.LUT R55, R5.reuse, 0x22, R20.reuse, 0xfe, !PT ;  /* 0x0000002205377812 */ /* 0x140fe400078efe14 */
[C-C-:B------:R-:W-:Y:S01]  /*3370*/  LOP3.LUT R63, R5.reuse, 0x7e, R20.reuse, 0xfe, !PT ;  /* 0x0000007e053f7812 */ /* 0x140fe200078efe14 */
[----:B------:R-:W2:Y:S01]  /*3380*/  LDS.128 R24, [R36] ;  /* 0x0000000024187984 */ /* 0x000ea20000000c00 */
        /* <DEDUP_REMOVED lines=11> */
[----:B------:R-:W-:Y:S01]  /*3440*/  ISETP.GE.AND P0, PT, R0, UR6, PT ;  /* 0x0000000600007c0c */ /* 0x000fe2000bf06270 */
[-C--:B0-----:R-:W-:Y:S01]  /*3450*/  IMAD R47, R44, R21.reuse, RZ ;  /* 0x000000152c2f7224 */ /* 0x081fe200078e02ff */
[----:B------:R-:W-:Y:S02]  /*3460*/  LEA R0, P2, R8, UR4, 0x1 ;  /* 0x0000000408007c11 */ /* 0x000fe4000f8408ff */
[----:B------:R-:W-:Y:S02]  /*3470*/  ISETP.LT.AND P3, PT, R84, UR7, !P0 ;  /* 0x0000000754007c0c */ /* 0x000fe4000c761270 */
[----:B------:R-:W-:Y:S01]  /*3480*/  ISETP.LT.AND P4, PT, R44, UR7, !P0 ;  /* 0x000000072c007c0c */ /* 0x000fe2000c781270 */
[----:B------:R0:W-:Y:S01]  /*3490*/  STSM.16.M88.4 [R53], R40 ;  /* 0x0000002835007844 */ /* 0x0001e20000000200 */
[----:B------:R-:W-:Y:S01]  /*34a0*/  BAR.SYNC.DEFER_BLOCKING 0x0 ;  /* 0x0000000000007b1d */ /* 0x000fe20000010000 */
[----:B0-----:R-:W-:Y:S01]  /*34b0*/  LOP3.LUT R42, R5, 0x4, R20, 0xfe, !PT ;  /* 0x00000004052a7812 */ /* 0x001fe200078efe14 */
[----:B------:R-:W-:-:S04]  /*34c0*/  IMAD R43, R84, R21, RZ ;  /* 0x00000015542b7224 */ /* 0x000fc800078e02ff */
[----:B------:R-:W-:-:S05]  /*34d0*/  IMAD R45, R42, R21, RZ ;  /* 0x000000152a2d7224 */ /* 0x000fca00078e02ff */
[----:B------:R-:W-:Y:S01]  /*34e0*/  LEA R44, P6, R45, R0, 0x1 ;  /* 0x000000002d2c7211 */ /* 0x000fe200078c08ff */
[----:B------:R-:W0:Y:S01]  /*34f0*/  LDS.128 R28, [R36] ;  /* 0x00000000241c7984 */ /* 0x000e220000000c00 */
[----:B------:R-:W-:Y:S06]  /*3500*/  BAR.SYNC.DEFER_BLOCKING 0x0 ;  /* 0x0000000000007b1d */ /* 0x000fec0000010000 */
[----:B------:R3:W-:Y:S02]  /*3510*/  STSM.16.M88.4 [R53], R48 ;  /* 0x0000003035007844 */ /* 0x0007e40000000200 */
[----:B------:R-:W-:Y:S01]  /*3520*/  BAR.SYNC.DEFER_BLOCKING 0x0 ;  /* 0x0000000000007b1d */ /* 0x000fe20000010000 */
[C-C-:B---3--:R-:W-:Y:S01]  /*3530*/  LOP3.LUT R48, R5.reuse, 0x1e, R20.reuse, 0xfe, !PT ;  /* 0x0000001e05307812 */ /* 0x148fe200078efe14 */
[----:B------:R-:W-:Y:S01]  /*3540*/  IMAD R51, R46, R21, RZ ;  /* 0x000000152e337224 */ /* 0x000fe200078e02ff */
[----:B------:R-:W-:-:S03]  /*3550*/  LOP3.LUT R50, R5, 0x1c, R20, 0xfe, !PT ;  /* 0x0000001c05327812 */ /* 0x000fc600078efe14 */
[----:B------:R-:W3:Y:S02]  /*3560*/  LDS.128 R16, [R36] ;  /* 0x0000000024107984 */ /* 0x000ee40000000c00 */
[----:B------:R-:W-:Y:S06]  /*3570*/  BAR.SYNC.DEFER_BLOCKING 0x0 ;  /* 0x0000000000007b1d */ /* 0x000fec0000010000 */
[----:B------:R4:W-:Y:S02]  /*3580*/  STSM.16.M88.4 [R53], R56 ;  /* 0x0000003835007844 */ /* 0x0009e40000000200 */
[----:B------:R-:W-:Y:S01]  /*3590*/  BAR.SYNC.DEFER_BLOCKING 0x0 ;  /* 0x0000000000007b1d */ /* 0x000fe20000010000 */
[----:B----4-:R-:W-:-:S02]  /*35a0*/  LOP3.LUT R57, R5, 0x20, R20, 0xfe, !PT ;  /* 0x0000002005397812 */ /* 0x010fc400078efe14 */
[C-C-:B------:R-:W-:Y:S02]  /*35b0*/  LOP3.LUT R56, R5.reuse, 0x16, R20.reuse, 0xfe, !PT ;  /* 0x0000001605387812 */ /* 0x140fe400078efe14 */
[----:B------:R-:W-:Y:S02]  /*35c0*/  LOP3.LUT R58, R5, 0x14, R20, 0xfe, !PT ;  /* 0x00000014053a7812 */ /* 0x000fe400078efe14 */
[----:B------:R-:W-:-:S04]  /*35d0*/  LOP3.LUT R20, R20, UR13, RZ, 0xfc, !PT ;  /* 0x0000000d14147c12 */ /* 0x000fc8000f8efcff */
[C---:B------:R-:W-:Y:S01]  /*35e0*/  ISETP.LT.AND P1, PT, R20.reuse, UR7, !P0 ;  /* 0x0000000714007c0c */ /* 0x040fe2000c721270 */
[----:B------:R-:W-:Y:S01]  /*35f0*/  IMAD R49, R20, R21, RZ ;  /* 0x0000001514317224 */ /* 0x000fe200078e02ff */
[----:B------:R-:W4:Y:S01]  /*3600*/  LDS.128 R12, [R36] ;  /* 0x00000000240c7984 */ /* 0x000f220000000c00 */
[----:B------:R-:W-:Y:S01]  /*3610*/  LEA.HI.X.SX32 R20, R8, UR5, 0x1, P2 ;  /* 0x0000000508147c11 */ /* 0x000fe200090f0eff */
[----:B------:R-:W-:Y:S02]  /*3620*/  BAR.SYNC.DEFER_BLOCKING 0x0 ;  /* 0x0000000000007b1d */ /* 0x000fe40000010000 */
[----:B------:R-:W-:Y:S02]  /*3630*/  LEA R40, P2, R49, R0, 0x1 ;  /* 0x0000000031287211 */ /* 0x000fe400078408ff */
[-C--:B------:R-:W-:Y:S02]  /*3640*/  LEA.HI.X.SX32 R45, R45, R20.reuse, 0x1, P6 ;  /* 0x000000142d2d7211 */ /* 0x080fe400030f0eff */
[----:B------:R-:W-:Y:S01]  /*3650*/  LEA.HI.X.SX32 R41, R49, R20, 0x1, P2 ;  /* 0x0000001431297211 */ /* 0x000fe200010f0eff */
[----:B------:R-:W-:Y:S01]  /*3660*/  IMAD R49, R21, 0x20, R49 ;  /* 0x0000002015317824 */ /* 0x000fe200078e0231 */
[----:B------:R-:W-:Y:S01]  /*3670*/  ISETP.LT.AND P2, PT, R42, UR7, !P0 ;  /* 0x000000072a007c0c */ /* 0x000fe2000c741270 */
[----:B------:R-:W-:Y:S01]  /*3680*/  STSM.16.M88.4 [R53], R64 ;  /* 0x0000004035007844 */ /* 0x000fe20000000200 */
[----:B------:R-:W-:Y:S06]  /*3690*/  BAR.SYNC.DEFER_BLOCKING 0x0 ;  /* 0x0000000000007b1d */ /* 0x000fec0000010000 */
[----:B------:R-:W5:Y:S02]  /*36a0*/  LDS.128 R4, [R36] ;  /* 0x0000000024047984 */ /* 0x000f640000000c00 */
[----:B------:R-:W-:Y:S06]  /*36b0*/  BAR.SYNC.DEFER_BLOCKING 0x0 ;  /* 0x0000000000007b1d */ /* 0x000fec0000010000 */
[----:B------:R-:W-:Y:S02]  /*36c0*/  STSM.16.M88.4 [R53], R72 ;  /* 0x0000004835007844 */ /* 0x000fe40000000200 */
[----:B------:R-:W-:Y:S06]  /*36d0*/  BAR.SYNC.DEFER_BLOCKING 0x0 ;  /* 0x0000000000007b1d */ /* 0x000fec0000010000 */
[----:B------:R-:W5:Y:S02]  /*36e0*/  LDS.128 R8, [R36] ;  /* 0x0000000024087984 */ /* 0x000f640000000c00 */
[----:B------:R-:W-:Y:S06]  /*36f0*/  BAR.SYNC.DEFER_BLOCKING 0x0 ;  /* 0x0000000000007b1d */ /* 0x000fec0000010000 */
[----:B------:R1:W-:Y:S02]  /*3700*/  STSM.16.M88.4 [R53], R80 ;  /* 0x0000005035007844 */ /* 0x0003e40000000200 */
[----:B------:R-:W-:Y:S01]  /*3710*/  BAR.SYNC.DEFER_BLOCKING 0x0 ;  /* 0x0000000000007b1d */ /* 0x000fe20000010000 */
[----:B-1----:R-:W-:-:S05]  /*3720*/  PRMT R53, R32, 0x7632, R53 ;  /* 0x0000763220357816 */ /* 0x002fca0000000035 */
[----:B------:R1:W-:Y:S01]  /*3730*/  @P1 STG.E.U16 desc[UR14][R40.64], R32 ;  /* 0x0000002028001986 */ /* 0x0003e2000c10150e */
[----:B------:R-:W-:-:S04]  /*3740*/  LEA R42, P1, R43, R0, 0x1 ;  /* 0x000000002b2a7211 */ /* 0x000fc800078208ff */
[----:B------:R-:W-:Y:S02]  /*3750*/  LEA.HI.X.SX32 R43, R43, R20, 0x1, P1 ;  /* 0x000000142b2b7211 */ /* 0x000fe400008f0eff */
[----:B------:R-:W-:Y:S02]  /*3760*/  ISETP.LT.AND P1, PT, R46, UR7, !P0 ;  /* 0x000000072e007c0c */ /* 0x000fe4000c721270 */
[-C--:B------:R-:W-:Y:S01]  /*3770*/  LEA R46, P5, R47, R0.reuse, 0x1 ;  /* 0x000000002f2e7211 */ /* 0x080fe200078a08ff */
[----:B------:R2:W-:Y:S01]  /*3780*/  @P3 STG.E.U16 desc[UR14][R42.64], R33 ;  /* 0x000000212a003986 */ /* 0x0005e2000c10150e */
[----:B------:R-:W-:Y:S02]  /*3790*/  ISETP.LT.AND P3, PT, R55, UR7, !P0 ;  /* 0x0000000737007c0c */ /* 0x000fe4000c761270 */
[----:B-1----:R-:W-:Y:S01]  /*37a0*/  LEA R40, P6, R51, R0, 0x1 ;  /* 0x0000000033287211 */ /* 0x002fe200078c08ff */
[----:B------:R1:W-:Y:S01]  /*37b0*/  @P2 STG.E.U16 desc[UR14][R44.64], R34 ;  /* 0x000000222c002986 */ /* 0x0003e2000c10150e */
[----:B------:R-:W-:-:S02]  /*37c0*/  LEA.HI.X.SX32 R47, R47, R20, 0x1, P5 ;  /* 0x000000142f2f7211 */ /* 0x000fc400028f0eff */
[----:B------:R-:W-:Y:S01]  /*37d0*/  LEA.HI.X.SX32 R41, R51, R20, 0x1, P6 ;  /* 0x0000001433297211 */ /* 0x000fe200030f0eff */
[-C--:B------:R-:W-:Y:S01]  /*37e0*/  IMAD R51, R78, R21.reuse, RZ ;  /* 0x000000154e337224 */ /* 0x080fe200078e02ff */
[----:B------:R-:W-:Y:S01]  /*37f0*/  ISETP.LT.AND P2, PT, R76, UR7, !P0 ;  /* 0x000000074c007c0c */ /* 0x000fe2000c741270 */
[----:B------:R0:W-:Y:S01]  /*3800*/  @P4 STG.E.U16 desc[UR14][R46.64], R35 ;  /* 0x000000232e004986 */ /* 0x0001e2000c10150e */
[----:B------:R-:W-:Y:S01]  /*3810*/  ISETP.LT.AND P4, PT, R78, UR7, !P0 ;  /* 0x000000074e007c0c */ /* 0x000fe2000c781270 */
[-C--:B--2---:R-:W-:Y:S01]  /*3820*/  IMAD R43, R76, R21.reuse, RZ ;  /* 0x000000154c2b7224 */ /* 0x084fe200078e02ff */
[-C--:B------:R-:W-:Y:S01]  /*3830*/  LEA R32, P6, R51, R0.reuse, 0x1 ;  /* 0x0000000033207211 */ /* 0x080fe200078c08ff */
[----:B------:R2:W-:Y:S01]  /*3840*/  @P1 STG.E.U16 desc[UR14][R40.64], R53 ;  /* 0x0000003528001986 */ /* 0x0005e2000c10150e */
[C---:B------:R-:W-:Y:S01]  /*3850*/  ISETP.LT.AND P1, PT, R70.reuse, UR7, !P0 ;  /* 0x0000000746007c0c */ /* 0x040fe2000c721270 */
[----:B-1----:R-:W-:Y:S01]  /*3860*/  IMAD R45, R70, R21, RZ ;  /* 0x00000015462d7224 */ /* 0x002fe200078e02ff */
[----:B------:R-:W-:-:S04]  /*3870*/  LEA R42, P5, R43, R0, 0x1 ;  /* 0x000000002b2a7211 */ /* 0x000fc800078a08ff */
[-C--:B------:R-:W-:Y:S02]  /*3880*/  LEA.HI.X.SX32 R43, R43, R20.reuse, 0x1, P5 ;  /* 0x000000142b2b7211 */ /* 0x080fe400028f0eff */
[----:B0-----:R-:W-:Y:S02]  /*3890*/  PRMT R47, R33, 0x7632, R47 ;  /* 0x00007632212f7816 */ /* 0x001fe4000000002f */
[----:B------:R-:W-:Y:S01]  /*38a0*/  LEA.HI.X.SX32 R33, R51, R20, 0x1, P6 ;  /* 0x0000001433217211 */ /* 0x000fe200030f0eff */
[----:B--2---:R-:W-:Y:S01]  /*38b0*/  IMAD R41, R68, R21, RZ ;  /* 0x0000001544297224 */ /* 0x004fe200078e02ff */
[----:B------:R-:W-:Y:S02]  /*38c0*/  PRMT R46, R34, 0x7632, R46 ;  /* 0x00007632222e7816 */ /* 0x000fe4000000002e */
[----:B------:R-:W-:Y:S01]  /*38d0*/  LEA R34, P6, R45, R0, 0x1 ;  /* 0x000000002d227211 */ /* 0x000fe200078c08ff */
[----:B------:R0:W-:Y:S01]  /*38e0*/  @P4 STG.E.U16 desc[UR14][R32.64], R47 ;  /* 0x0000002f20004986 */ /* 0x0001e2000c10150e */
[----:B------:R-:W-:-:S02]  /*38f0*/  ISETP.LT.AND P5, PT, R68, UR7, !P0 ;  /* 0x0000000744007c0c */ /* 0x000fc4000c7a1270 */
[----:B------:R-:W-:Y:S01]  /*3900*/  PRMT R51, R35, 0x7632, R51 ;  /* 0x0000763223337816 */ /* 0x000fe20000000033 */
[----:B------:R-:W-:Y:S01]  /*3910*/  @P2 STG.E.U16 desc[UR14][R42.64], R46 ;  /* 0x0000002e2a002986 */ /* 0x000fe2000c10150e */
[----:B------:R-:W-:Y:S01]  /*3920*/  LEA.HI.X.SX32 R35, R45, R20, 0x1, P6 ;  /* 0x000000142d237211 */ /* 0x000fe200030f0eff */
[CC--:B------:R-:W-:Y:S01]  /*3930*/  IMAD R45, R62.reuse, R21.reuse, RZ ;  /* 0x000000153e2d7224 */ /* 0x0c0fe200078e02ff */
[C---:B------:R-:W-:Y:S02]  /*3940*/  LEA R40, P2, R41.reuse, R0, 0x1 ;  /* 0x0000000029287211 */ /* 0x040fe400078408ff */
[----:B------:R-:W-:Y:S01]  /*3950*/  ISETP.LT.AND P4, PT, R62, UR7, !P0 ;  /* 0x000000073e007c0c */ /* 0x000fe2000c781270 */
[----:B------:R1:W-:Y:S01]  /*3960*/  @P1 STG.E.U16 desc[UR14][R34.64], R51 ;  /* 0x0000003322001986 */ /* 0x0003e2000c10150e */
[----:B------:R-:W-:Y:S01]  /*3970*/  LEA.HI.X.SX32 R41, R41, R20, 0x1, P2 ;  /* 0x0000001429297211 */ /* 0x000fe200010f0eff */
[CC--:B0-----:R-:W-:Y:S01]  /*3980*/  IMAD R33, R58.reuse, R21.reuse, RZ ;  /* 0x000000153a217224 */ /* 0x0c1fe200078e02ff */
[----:B------:R-:W-:Y:S01]  /*3990*/  ISETP.LT.AND P1, PT, R58, UR7, !P0 ;  /* 0x000000073a007c0c */ /* 0x000fe2000c721270 */
[C---:B------:R-:W-:Y:S01]  /*39a0*/  IMAD R47, R56.reuse, R21, RZ ;  /* 0x00000015382f7224 */ /* 0x040fe200078e02ff */
[----:B------:R-:W-:Y:S01]  /*39b0*/  LEA R44, P6, R45, R0, 0x1 ;  /* 0x000000002d2c7211 */ /* 0x000fe200078c08ff */
[----:B------:R0:W-:Y:S01]  /*39c0*/  @P5 STG.E.U16 desc[UR14][R40.64], R24 ;  /* 0x0000001828005986 */ /* 0x0001e2000c10150e */
[----:B------:R-:W-:-:S02]  /*39d0*/  ISETP.LT.AND P2, PT, R56, UR7, !P0 ;  /* 0x0000000738007c0c */ /* 0x000fc4000c741270 */
[----:B------:R-:W-:Y:S02]  /*39e0*/  LEA.HI.X.SX32 R45, R45, R20, 0x1, P6 ;  /* 0x000000142d2d7211 */ /* 0x000fe400030f0eff */
[-C--:B------:R-:W-:Y:S01]  /*39f0*/  LEA R32, P5, R33, R0.reuse, 0x1 ;  /* 0x0000000021207211 */ /* 0x080fe200078a08ff */
[-C--:B-1----:R-:W-:Y:S01]  /*3a00*/  IMAD R35, R54, R21.reuse, RZ ;  /* 0x0000001536237224 */ /* 0x082fe200078e02ff */
[----:B------:R-:W-:Y:S01]  /*3a10*/  LEA R42, P6, R47, R0, 0x1 ;  /* 0x000000002f2a7211 */ /* 0x000fe200078c08ff */
[----:B------:R1:W-:Y:S01]  /*3a20*/  @P4 STG.E.U16 desc[UR14][R44.64], R25 ;  /* 0x000000192c004986 */ /* 0x0003e2000c10150e */
[-C--:B------:R-:W-:Y:S02]  /*3a30*/  LEA.HI.X.SX32 R33, R33, R20.reuse, 0x1, P5 ;  /* 0x0000001421217211 */ /* 0x080fe400028f0eff */
[----:B------:R-:W-:Y:S01]  /*3a40*/  LEA.HI.X.SX32 R43, R47, R20, 0x1, P6 ;  /* 0x000000142f2b7211 */ /* 0x000fe200030f0eff */
[----:B0-----:R-:W-:Y:S01]  /*3a50*/  IMAD R41, R52, R21, RZ ;  /* 0x0000001534297224 */ /* 0x001fe200078e02ff */
[----:B------:R-:W-:Y:S01]  /*3a60*/  ISETP.LT.AND P4, PT, R54, UR7, !P0 ;  /* 0x0000000736007c0c */ /* 0x000fe2000c781270 */
[----:B------:R0:W-:Y:S01]  /*3a70*/  @P1 STG.E.U16 desc[UR14][R32.64], R26 ;  /* 0x0000001a20001986 */ /* 0x0001e2000c10150e */
[----:B------:R-:W-:-:S02]  /*3a80*/  ISETP.LT.AND P1, PT, R52, UR7, !P0 ;  /* 0x0000000734007c0c */ /* 0x000fc4000c721270 */
[-C--:B------:R-:W-:Y:S01]  /*3a90*/  LEA R40, P6, R41, R0.reuse, 0x1 ;  /* 0x0000000029287211 */ /* 0x080fe200078c08ff */
[----:B------:R2:W-:Y:S01]  /*3aa0*/  @P2 STG.E.U16 desc[UR14][R42.64], R27 ;  /* 0x0000001b2a002986 */ /* 0x0005e2000c10150e */
[----:B------:R-:W-:Y:S01]  /*3ab0*/  LEA R34, P2, R35, R0, 0x1 ;  /* 0x0000000023227211 */ /* 0x000fe200078408ff */
[C---:B-1----:R-:W-:Y:S01]  /*3ac0*/  IMAD R45, R50.reuse, R21, RZ ;  /* 0x00000015322d7224 */ /* 0x042fe200078e02ff */
[-C--:B------:R-:W-:Y:S02]  /*3ad0*/  LEA.HI.X.SX32 R41, R41, R20.reuse, 0x1, P6 ;  /* 0x0000001429297211 */ /* 0x080fe400030f0eff */
[----:B------:R-:W-:Y:S02]  /*3ae0*/  LEA.HI.X.SX32 R35, R35, R20, 0x1, P2 ;  /* 0x0000001423237211 */ /* 0x000fe400010f0eff */
[----:B------:R-:W-:Y:S02]  /*3af0*/  ISETP.LT.AND P2, PT, R50, UR7, !P0 ;  /* 0x0000000732007c0c */ /* 0x000fe4000c741270 */
[----:B0-----:R-:W-:-:S02]  /*3b00*/  PRMT R33, R24, 0x7632, R33 ;  /* 0x0000763218217816 */ /* 0x001fc40000000021 */
[----:B------:R-:W-:Y:S01]  /*3b10*/  PRMT R26, R25, 0x7632, R26 ;  /* 0x00007632191a7816 */ /* 0x000fe2000000001a */
[----:B--2---:R-:W-:Y:S01]  /*3b20*/  IMAD R43, R21, 0x2, R49 ;  /* 0x00000002152b7824 */ /* 0x004fe200078e0231 */
[----:B------:R-:W-:Y:S01]  /*3b30*/  ISETP.LT.AND P5, PT, R57, UR7, !P0 ;  /* 0x0000000739007c0c */ /* 0x000fe2000c7a1270 */
[----:B------:R0:W-:Y:S01]  /*3b40*/  @P4 STG.E.U16 desc[UR14][R34.64], R33 ;  /* 0x0000002122004986 */ /* 0x0001e2000c10150e */
[C---:B------:R-:W-:Y:S01]  /*3b50*/  LEA R24, P4, R45.reuse, R0, 0x1 ;  /* 0x000000002d187211 */ /* 0x040fe200078808ff */
[----:B------:R-:W-:Y:S01]  /*3b60*/  IMAD R57, R48, R21, RZ ;  /* 0x0000001530397224 */ /* 0x000fe200078e02ff */
[----:B------:R-:W-:Y:S01]  /*3b70*/  PRMT R27, R26, 0x7632, R27 ;  /* 0x000076321a1b7816 */ /* 0x000fe2000000001b */
[----:B------:R1:W-:Y:S01]  /*3b80*/  @P1 STG.E.U16 desc[UR14][R40.64], R26 ;  /* 0x0000001a28001986 */ /* 0x0003e2000c10150e */
[----:B------:R-:W-:Y:S01]  /*3b90*/  LEA.HI.X.SX32 R25, R45, R20, 0x1, P4 ;  /* 0x000000142d197211 */ /* 0x000fe200020f0eff */
[----:B------:R-:W-:Y:S01]  /*3ba0*/  IMAD R45, R21, 0x2, R43 ;  /* 0x00000002152d7824 */ /* 0x000fe200078e022b */
[----:B------:R-:W-:-:S02]  /*3bb0*/  LEA R32, P1, R49, R0, 0x1 ;  /* 0x0000000031207211 */ /* 0x000fc400078208ff */
[----:B------:R-:W-:Y:S01]  /*3bc0*/  ISETP.LT.AND P6, PT, R48, UR7, !P0 ;  /* 0x0000000730007c0c */ /* 0x000fe2000c7c1270 */
[----:B------:R-:W-:Y:S01]  /*3bd0*/  IMAD R47, R21, 0x2, R45 ;  /* 0x00000002152f7824 */ /* 0x000fe200078e022d */
[----:B------:R2:W-:Y:S01]  /*3be0*/  @P2 STG.E.U16 desc[UR14][R24.64], R27 ;  /* 0x0000001b18002986 */ /* 0x0005e2000c10150e */
[----:B0-----:R-:W-:Y:S02]  /*3bf0*/  LEA.HI.X.SX32 R33, R49, R20, 0x1, P1 ;  /* 0x0000001431217211 */ /* 0x001fe400008f0eff */
[----:B------:R-:W-:Y:S01]  /*3c00*/  IMAD R51, R21, 0x2, R47 ;  /* 0x0000000215337824 */ /* 0x000fe200078e022f */
[-C--:B------:R-:W-:Y:S02]  /*3c10*/  LEA R34, P2, R43, R0.reuse, 0x1 ;  /* 0x000000002b227211 */ /* 0x080fe400078408ff */
[-C--:B-1----:R-:W-:Y:S01]  /*3c20*/  LEA R40, P1, R45, R0.reuse, 0x1 ;  /* 0x000000002d287211 */ /* 0x082fe200078208ff */
[----:B------:R-:W-:Y:S01]  /*3c30*/  IMAD R53, R21, 0x2, R51 ;  /* 0x0000000215357824 */ /* 0x000fe200078e0233 */
[----:B------:R-:W-:-:S02]  /*3c40*/  LEA R44, P4, R51, R0, 0x1 ;  /* 0x00000000332c7211 */ /* 0x000fc400078808ff */
[----:B------:R-:W-:Y:S01]  /*3c50*/  LEA.HI.X.SX32 R35, R43, R20, 0x1, P2 ;  /* 0x000000142b237211 */ /* 0x000fe200010f0eff */
[----:B------:R-:W-:Y:S01]  /*3c60*/  IMAD R49, R21, 0x2, R53 ;  /* 0x0000000215317824 */ /* 0x000fe200078e0235 */
[----:B------:R-:W-:Y:S02]  /*3c70*/  LEA R42, P2, R47, R0, 0x1 ;  /* 0x000000002f2a7211 */ /* 0x000fe400078408ff */
[-C--:B------:R-:W-:Y:S01]  /*3c80*/  LEA.HI.X.SX32 R41, R45, R20.reuse, 0x1, P1 ;  /* 0x000000142d297211 */ /* 0x080fe200008f0eff */
[----:B--2---:R-:W-:Y:S01]  /*3c90*/  IMAD R25, R21, 0x2, R49 ;  /* 0x0000000215197824 */ /* 0x004fe200078e0231 */
[----:B------:R-:W-:Y:S02]  /*3ca0*/  LEA.HI.X.SX32 R45, R51, R20, 0x1, P4 ;  /* 0x00000014332d7211 */ /* 0x000fe400020f0eff */
[-C--:B------:R-:W-:Y:S01]  /*3cb0*/  LEA R46, P1, R53, R0.reuse, 0x1 ;  /* 0x00000000352e7211 */ /* 0x080fe200078208ff */
[----:B------:R-:W-:Y:S01]  /*3cc0*/  IMAD R55, R21, 0x2, R25 ;  /* 0x0000000215377824 */ /* 0x000fe200078e0219 */
[----:B------:R-:W-:-:S02]  /*3cd0*/  LEA R50, P4, R25, R0, 0x1 ;  /* 0x0000000019327211 */ /* 0x000fc400078808ff */
[----:B------:R-:W-:Y:S01]  /*3ce0*/  LEA.HI.X.SX32 R43, R47, R20, 0x1, P2 ;  /* 0x000000142f2b7211 */ /* 0x000fe200010f0eff */
[----:B------:R-:W-:Y:S01]  /*3cf0*/  IMAD R59, R21, 0x2, R55 ;  /* 0x00000002153b7824 */ /* 0x000fe200078e0237 */
[----:B------:R-:W-:Y:S02]  /*3d00*/  LEA R48, P2, R49, R0, 0x1 ;  /* 0x0000000031307211 */ /* 0x000fe400078408ff */
[-C--:B------:R-:W-:Y:S01]  /*3d10*/  LEA.HI.X.SX32 R47, R53, R20.reuse, 0x1, P1 ;  /* 0x00000014352f7211 */ /* 0x080fe200008f0eff */
[----:B------:R-:W-:Y:S01]  /*3d20*/  IMAD R61, R21, 0x2, R59 ;  /* 0x00000002153d7824 */ /* 0x000fe200078e023b */
[----:B------:R-:W-:Y:S02]  /*3d30*/  LEA.HI.X.SX32 R51, R25, R20, 0x1, P4 ;  /* 0x0000001419337211 */ /* 0x000fe400020f0eff */
[-C--:B------:R-:W-:Y:S02]  /*3d40*/  LEA R52, P1, R55, R0.reuse, 0x1 ;  /* 0x0000000037347211 */ /* 0x080fe400078208ff */
[----:B------:R-:W-:-:S02]  /*3d50*/  LEA R54, P4, R59, R0, 0x1 ;  /* 0x000000003b367211 */ /* 0x000fc400078808ff */
[----:B------:R-:W-:Y:S02]  /*3d60*/  LEA.HI.X.SX32 R49, R49, R20, 0x1, P2 ;  /* 0x0000001431317211 */ /* 0x000fe400010f0eff */
[----:B------:R-:W-:Y:S02]  /*3d70*/  LEA R24, P2, R57, R0, 0x1 ;  /* 0x0000000039187211 */ /* 0x000fe400078408ff */
[-C--:B------:R-:W-:Y:S02]  /*3d80*/  LEA.HI.X.SX32 R53, R55, R20.reuse, 0x1, P1 ;  /* 0x0000001437357211 */ /* 0x080fe400008f0eff */
[----:B------:R-:W-:Y:S02]  /*3d90*/  LEA.HI.X.SX32 R55, R59, R20, 0x1, P4 ;  /* 0x000000143b377211 */ /* 0x000fe400020f0eff */
[----:B------:R-:W-:Y:S02]  /*3da0*/  LEA R26, P4, R61, R0, 0x1 ;  /* 0x000000003d1a7211 */ /* 0x000fe400078808ff */
[----:B------:R-:W-:-:S02]  /*3db0*/  LEA.HI.X.SX32 R25, R57, R20, 0x1, P2 ;  /* 0x0000001439197211 */ /* 0x000fc400010f0eff */
[----:B------:R-:W-:Y:S02]  /*3dc0*/  PRMT R56, R27, 0x7632, R56 ;  /* 0x000076321b387816 */ /* 0x000fe40000000038 */
[----:B------:R-:W-:Y:S02]  /*3dd0*/  ISETP.LT.AND P1, PT, R117, UR7, !P0 ;  /* 0x0000000775007c0c */ /* 0x000fe4000c721270 */
[----:B------:R-:W-:Y:S01]  /*3de0*/  LEA.HI.X.SX32 R27, R61, R20, 0x1, P4 ;  /* 0x000000143d1b7211 */ /* 0x000fe200020f0eff */
[----:B------:R0:W-:Y:S01]  /*3df0*/  @P6 STG.E.U16 desc[UR14][R24.64], R56 ;  /* 0x0000003818006986 */ /* 0x0001e2000c10150e */
[----:B------:R-:W-:Y:S01]  /*3e00*/  ISETP.LT.AND P4, PT, R116, UR7, !P0 ;  /* 0x0000000774007c0c */ /* 0x000fe2000c781270 */
[----:B------:R-:W-:Y:S01]  /*3e10*/  IMAD R61, R21, 0x2, R61 ;  /* 0x00000002153d7824 */ /* 0x000fe200078e023d */
[----:B------:R-:W-:Y:S01]  /*3e20*/  ISETP.LT.AND P6, PT, R115, UR7, !P0 ;  /* 0x0000000773007c0c */ /* 0x000fe2000c7c1270 */
[----:B------:R1:W-:Y:S01]  /*3e30*/  @P5 STG.E.U16 desc[UR14][R32.64], R28 ;  /* 0x0000001c20005986 */ /* 0x0003e2000c10150e */
[----:B------:R-:W-:-:S02]  /*3e40*/  ISETP.LT.AND P5, PT, R111, UR7, !P0 ;  /* 0x000000076f007c0c */ /* 0x000fc4000c7a1270 */
[----:B------:R-:W-:Y:S01]  /*3e50*/  ISETP.LT.AND P2, PT, R39, UR7, !P0 ;  /* 0x0000000727007c0c */ /* 0x000fe2000c741270 */
[----:B------:R2:W-:Y:S01]  /*3e60*/  @P3 STG.E.U16 desc[UR14][R34.64], R29 ;  /* 0x0000001d22003986 */ /* 0x0005e2000c10150e */
[----:B------:R-:W-:Y:S02]  /*3e70*/  ISETP.LT.AND P3, PT, R114, UR7, !P0 ;  /* 0x0000000772007c0c */ /* 0x000fe4000c761270 */
[----:B0-----:R-:W-:Y:S01]  /*3e80*/  PRMT R25, R28, 0x7632, R25 ;  /* 0x000076321c197816 */ /* 0x001fe20000000019 */
[----:B------:R0:W-:Y:S01]  /*3e90*/  @P1 STG.E.U16 desc[UR14][R40.64], R30 ;  /* 0x0000001e28001986 */ /* 0x0001e2000c10150e */
[----:B------:R-:W-:Y:S02]  /*3ea0*/  ISETP.LT.AND P1, PT, R113, UR7, !P0 ;  /* 0x0000000771007c0c */ /* 0x000fe4000c721270 */
[----:B-1----:R-:W-:Y:S01]  /*3eb0*/  PRMT R33, R29, 0x7632, R33 ;  /* 0x000076321d217816 */ /* 0x002fe20000000021 */
[----:B------:R1:W-:Y:S01]  /*3ec0*/  @P4 STG.E.U16 desc[UR14][R42.64], R31 ;  /* 0x0000001f2a004986 */ /* 0x0003e2000c10150e */
[----:B------:R-:W-:-:S02]  /*3ed0*/  ISETP.LT.AND P4, PT, R112, UR7, !P0 ;  /* 0x0000000770007c0c */ /* 0x000fc4000c781270 */
[----:B------:R-:W-:Y:S01]  /*3ee0*/  PRMT R28, R30, 0x7632, R28 ;  /* 0x000076321e1c7816 */ /* 0x000fe2000000001c */
[----:B------:R-:W-:Y:S01]  /*3ef0*/  @P6 STG.E.U16 desc[UR14][R44.64], R25 ;  /* 0x000000192c006986 */ /* 0x000fe2000c10150e */
[----:B------:R-:W-:Y:S01]  /*3f00*/  ISETP.LT.AND P6, PT, R110, UR7, !P0 ;  /* 0x000000076e007c0c */ /* 0x000fe2000c7c1270 */
[----:B--2---:R-:W-:Y:S01]  /*3f10*/  IMAD R29, R21, 0x2, R61 ;  /* 0x00000002151d7824 */ /* 0x004fe200078e023d */
[----:B---3--:R-:W-:Y:S01]  /*3f20*/  PRMT R32, R16, 0x7632, R32 ;  /* 0x0000763210207816 */ /* 0x008fe20000000020 */
[----:B------:R2:W-:Y:S01]  /*3f30*/  @P3 STG.E.U16 desc[UR14][R46.64], R33 ;  /* 0x000000212e003986 */ /* 0x0005e2000c10150e */
[----:B0-----:R-:W-:Y:S02]  /*3f40*/  PRMT R30, R31, 0x7632, R30 ;  /* 0x000076321f1e7816 */ /* 0x001fe4000000001e */
[----:B------:R-:W-:Y:S01]  /*3f50*/  ISETP.LT.AND P3, PT, R109, UR7, !P0 ;  /* 0x000000076d007c0c */ /* 0x000fe2000c761270 */
[----:B------:R0:W-:Y:S01]  /*3f60*/  @P1 STG.E.U16 desc[UR14][R48.64], R28 ;  /* 0x0000001c30001986 */ /* 0x0001e2000c10150e */
[----:B-1----:R-:W-:Y:S01]  /*3f70*/  IMAD R31, R21, 0x2, R29 ;  /* 0x00000002151f7824 */ /* 0x002fe200078e021d */
[----:B------:R-:W-:-:S02]  /*3f80*/  PRMT R34, R18, 0x7632, R34 ;  /* 0x0000763212227816 */ /* 0x000fc40000000022 */
[----:B------:R-:W-:Y:S01]  /*3f90*/  @P4 STG.E.U16 desc[UR14][R50.64], R30 ;  /* 0x0000001e32004986 */ /* 0x000fe2000c10150e */
[----:B------:R-:W-:Y:S02]  /*3fa0*/  ISETP.LT.AND P4, PT, R108, UR7, !P0 ;  /* 0x000000076c007c0c */ /* 0x000fe4000c781270 */
[----:B------:R-:W-:Y:S01]  /*3fb0*/  PRMT R35, R19, 0x7632, R35 ;  /* 0x0000763213237816 */ /* 0x000fe20000000023 */
[----:B------:R-:W-:Y:S01]  /*3fc0*/  @P5 STG.E.U16 desc[UR14][R52.64], R16 ;  /* 0x0000001034005986 */ /* 0x000fe2000c10150e */
[----:B--2---:R-:W-:Y:S02]  /*3fd0*/  PRMT R33, R17, 0x7632, R33 ;  /* 0x0000763211217816 */ /* 0x004fe40000000021 */
[----:B------:R-:W-:Y:S01]  /*3fe0*/  ISETP.LT.AND P5, PT, R107, UR7, !P0 ;  /* 0x000000076b007c0c */ /* 0x000fe2000c7a1270 */
[----:B------:R1:W-:Y:S01]  /*3ff0*/  @P6 STG.E.U16 desc[UR14][R54.64], R17 ;  /* 0x0000001136006986 */ /* 0x0003e2000c10150e */
[C---:B------:R-:W-:Y:S02]  /*4000*/  LEA R24, P6, R61.reuse, R0, 0x1 ;  /* 0x000000003d187211 */ /* 0x040fe400078c08ff */
[----:B------:R-:W-:Y:S01]  /*4010*/  ISETP.LT.AND P1, PT, R60, UR7, !P0 ;  /* 0x000000073c007c0c */ /* 0x000fe2000c721270 */
[----:B------:R-:W-:Y:S01]  /*4020*/  @P3 STG.E.U16 desc[UR14][R26.64], R18 ;  /* 0x000000121a003986 */ /* 0x000fe2000c10150e */
[----:B------:R-:W-:-:S02]  /*4030*/  LEA.HI.X.SX32 R25, R61, R20, 0x1, P6 ;  /* 0x000000143d197211 */ /* 0x000fc400030f0eff */
[C---:B0-----:R-:W-:Y:S02]  /*4040*/  LEA R28, P6, R29.reuse, R0, 0x1 ;  /* 0x000000001d1c7211 */ /* 0x041fe400078c08ff */
[----:B------:R-:W-:Y:S01]  /*4050*/  ISETP.LT.AND P3, PT, R106, UR7, !P0 ;  /* 0x000000076a007c0c */ /* 0x000fe2000c761270 */
[----:B------:R0:W-:Y:S01]  /*4060*/  @P4 STG.E.U16 desc[UR14][R24.64], R19 ;  /* 0x0000001318004986 */ /* 0x0001e2000c10150e */
[----:B------:R-:W-:Y:S01]  /*4070*/  LEA.HI.X.SX32 R29, R29, R20, 0x1, P6 ;  /* 0x000000141d1d7211 */ /* 0x000fe200030f0eff */
[----:B-1----:R-:W-:Y:S01]  /*4080*/  IMAD R17, R21, 0x2, R31 ;  /* 0x0000000215117824 */ /* 0x002fe200078e021f */
[----:B------:R-:W-:Y:S02]  /*4090*/  LEA R30, P6, R31, R0, 0x1 ;  /* 0x000000001f1e7211 */ /* 0x000fe400078c08ff */
[----:B------:R-:W-:Y:S01]  /*40a0*/  ISETP.LT.AND P4, PT, R105, UR7, !P0 ;  /* 0x0000000769007c0c */ /* 0x000fe2000c781270 */
[----:B------:R1:W-:Y:S01]  /*40b0*/  @P5 STG.E.U16 desc[UR14][R28.64], R32 ;  /* 0x000000201c005986 */ /* 0x0003e2000c10150e */
[----:B------:R-:W-:-:S02]  /*40c0*/  LEA.HI.X.SX32 R31, R31, R20, 0x1, P6 ;  /* 0x000000141f1f7211 */ /* 0x000fc400030f0eff */
[----:B------:R-:W-:Y:S02]  /*40d0*/  LEA R16, P6, R17, R0, 0x1 ;  /* 0x0000000011107211 */ /* 0x000fe400078c08ff */
[----:B------:R-:W-:Y:S01]  /*40e0*/  ISETP.LT.AND P5, PT, R104, UR7, !P0 ;  /* 0x0000000768007c0c */ /* 0x000fe2000c7a1270 */
[----:B0-----:R-:W-:Y:S01]  /*40f0*/  IMAD R25, R21, 0x2, R17 ;  /* 0x0000000215197824 */ /* 0x001fe200078e0211 */
[----:B------:R-:W-:Y:S01]  /*4100*/  LEA.HI.X.SX32 R17, R17, R20, 0x1, P6 ;  /* 0x0000001411117211 */ /* 0x000fe200030f0eff */
[----:B------:R0:W-:Y:S01]  /*4110*/  @P3 STG.E.U16 desc[UR14][R30.64], R33 ;  /* 0x000000211e003986 */ /* 0x0001e2000c10150e */
[----:B------:R-:W-:Y:S01]  /*4120*/  ISETP.LT.AND P3, PT, R103, UR7, !P0 ;  /* 0x0000000767007c0c */ /* 0x000fe2000c761270 */
[----:B------:R-:W-:Y:S01]  /*4130*/  IMAD R27, R21, 0x2, R25 ;  /* 0x00000002151b7824 */ /* 0x000fe200078e0219 */
[----:B------:R-:W-:Y:S01]  /*4140*/  LEA R18, P6, R25, R0, 0x1 ;  /* 0x0000000019127211 */ /* 0x000fe200078c08ff */
[----:B------:R2:W-:Y:S01]  /*4150*/  @P4 STG.E.U16 desc[UR14][R16.64], R34 ;  /* 0x0000002210004986 */ /* 0x0005e2000c10150e */
[----:B------:R-:W-:Y:S01]  /*4160*/  ISETP.LT.AND P4, PT, R102, UR7, !P0 ;  /* 0x0000000766007c0c */ /* 0x000fe2000c781270 */
[----:B-1----:R-:W-:Y:S01]  /*4170*/  IMAD R29, R21, 0x2, R27 ;  /* 0x00000002151d7824 */ /* 0x002fe200078e021b */
[----:B------:R-:W-:-:S02]  /*4180*/  LEA.HI.X.SX32 R19, R25, R20, 0x1, P6 ;  /* 0x0000001419137211 */ /* 0x000fc400030f0eff */
[----:B------:R-:W-:Y:S02]  /*4190*/  LEA R24, P6, R27, R0, 0x1 ;  /* 0x000000001b187211 */ /* 0x000fe400078c08ff */
[----:B----4-:R-:W-:Y:S01]  /*41a0*/  PRMT R28, R12, 0x7632, R28 ;  /* 0x000076320c1c7816 */ /* 0x010fe2000000001c */
[----:B0-----:R-:W-:Y:S01]  /*41b0*/  IMAD R31, R21, 0x2, R29 ;  /* 0x00000002151f7824 */ /* 0x001fe200078e021d */
[----:B------:R-:W-:Y:S01]  /*41c0*/  LEA.HI.X.SX32 R25, R27, R20, 0x1, P6 ;  /* 0x000000141b197211 */ /* 0x000fe200030f0eff */
[----:B------:R0:W-:Y:S01]  /*41d0*/  @P5 STG.E.U16 desc[UR14][R18.64], R35 ;  /* 0x0000002312005986 */ /* 0x0001e2000c10150e */
[----:B------:R-:W-:Y:S02]  /*41e0*/  LEA R26, P6, R29, R0, 0x1 ;  /* 0x000000001d1a7211 */ /* 0x000fe400078c08ff */
[----:B------:R-:W-:Y:S01]  /*41f0*/  ISETP.LT.AND P5, PT, R101, UR7, !P0 ;  /* 0x0000000765007c0c */ /* 0x000fe2000c7a1270 */
[----:B------:R1:W-:Y:S01]  /*4200*/  @P3 STG.E.U16 desc[UR14][R24.64], R12 ;  /* 0x0000000c18003986 */ /* 0x0003e2000c10150e */
[----:B------:R-:W-:Y:S01]  /*4210*/  LEA.HI.X.SX32 R27, R29, R20, 0x1, P6 ;  /* 0x000000141d1b7211 */ /* 0x000fe200030f0eff */
[----:B------:R-:W-:Y:S01]  /*4220*/  IMAD R29, R21, 0x2, R31 ;  /* 0x00000002151d7824 */ /* 0x000fe200078e021f */
[----:B--2---:R-:W-:-:S02]  /*4230*/  LEA R16, P6, R31, R0, 0x1 ;  /* 0x000000001f107211 */ /* 0x004fc400078c08ff */
[----:B------:R-:W-:Y:S01]  /*4240*/  ISETP.LT.AND P3, PT, R100, UR7, !P0 ;  /* 0x0000000764007c0c */ /* 0x000fe2000c761270 */
[----:B------:R2:W-:Y:S01]  /*4250*/  @P4 STG.E.U16 desc[UR14][R26.64], R13 ;  /* 0x0000000d1a004986 */ /* 0x0005e2000c10150e */
[----:B------:R-:W-:Y:S01]  /*4260*/  LEA.HI.X.SX32 R17, R31, R20, 0x1, P6 ;  /* 0x000000141f117211 */ /* 0x000fe200030f0eff */
[----:B------:R-:W-:Y:S01]  /*4270*/  IMAD R31, R21, 0x2, R29 ;  /* 0x00000002151f7824 */ /* 0x000fe200078e021d */
[----:B0-----:R-:W-:Y:S02]  /*4280*/  LEA R18, P6, R29, R0, 0x1 ;  /* 0x000000001d127211 */ /* 0x001fe400078c08ff */
[----:B------:R-:W-:Y:S01]  /*4290*/  PRMT R30, R13, 0x7632, R30 ;  /* 0x000076320d1e7816 */ /* 0x000fe2000000001e */
[----:B------:R0:W-:Y:S01]  /*42a0*/  @P5 STG.E.U16 desc[UR14][R16.64], R14 ;  /* 0x0000000e10005986 */ /* 0x0001e2000c10150e */
[----:B------:R-:W-:Y:S01]  /*42b0*/  LEA.HI.X.SX32 R19, R29, R20, 0x1, P6 ;  /* 0x000000141d137211 */ /* 0x000fe200030f0eff */
[----:B------:R-:W-:Y:S01]  /*42c0*/  IMAD R29, R21, 0x2, R31 ;  /* 0x00000002151d7824 */ /* 0x000fe200078e021f */
[----:B-1----:R-:W-:-:S02]  /*42d0*/  LEA R24, P6, R31, R0, 0x1 ;  /* 0x000000001f187211 */ /* 0x002fc400078c08ff */
[----:B------:R-:W-:Y:S01]  /*42e0*/  ISETP.LT.AND P4, PT, R99, UR7, !P0 ;  /* 0x0000000763007c0c */ /* 0x000fe2000c781270 */
[----:B--2---:R-:W-:Y:S01]  /*42f0*/  IMAD R13, R21, 0x2, R29 ;  /* 0x00000002150d7824 */ /* 0x004fe200078e021d */
[----:B------:R-:W-:Y:S01]  /*4300*/  LEA.HI.X.SX32 R25, R31, R20, 0x1, P6 ;  /* 0x000000141f197211 */ /* 0x000fe200030f0eff */
[----:B------:R1:W-:Y:S01]  /*4310*/  @P3 STG.E.U16 desc[UR14][R18.64], R15 ;  /* 0x0000000f12003986 */ /* 0x0003e2000c10150e */
[----:B------:R-:W-:Y:S02]  /*4320*/  LEA R26, P6, R29, R0, 0x1 ;  /* 0x000000001d1a7211 */ /* 0x000fe400078c08ff */
[----:B------:R-:W-:Y:S01]  /*4330*/  ISETP.LT.AND P5, PT, R98, UR7, !P0 ;  /* 0x0000000762007c0c */ /* 0x000fe2000c7a1270 */
[----:B0-----:R-:W-:Y:S01]  /*4340*/  IMAD R17, R21, 0x2, R13 ;  /* 0x0000000215117824 */ /* 0x001fe200078e020d */
[----:B------:R-:W-:Y:S02]  /*4350*/  LEA.HI.X.SX32 R27, R29, R20, 0x1, P6 ;  /* 0x000000141d1b7211 */ /* 0x000fe400030f0eff */
[----:B------:R-:W-:-:S02]  /*4360*/  LEA R12, P6, R13, R0, 0x1 ;  /* 0x000000000d0c7211 */ /* 0x000fc400078c08ff */
[----:B------:R-:W-:Y:S01]  /*4370*/  PRMT R29, R14, 0x7632, R29 ;  /* 0x000076320e1d7816 */ /* 0x000fe2000000001d */
[----:B------:R0:W-:Y:S01]  /*4380*/  @P4 STG.E.U16 desc[UR14][R24.64], R28 ;  /* 0x0000001c18004986 */ /* 0x0001e2000c10150e */
[----:B------:R-:W-:Y:S01]  /*4390*/  LEA.HI.X.SX32 R13, R13, R20, 0x1, P6 ;  /* 0x000000140d0d7211 */ /* 0x000fe200030f0eff */
[----:B-1----:R-:W-:Y:S01]  /*43a0*/  IMAD R19, R21, 0x2, R17 ;  /* 0x0000000215137824 */ /* 0x002fe200078e0211 */
[----:B------:R-:W-:Y:S02]  /*43b0*/  ISETP.LT.AND P3, PT, R97, UR7, !P0 ;  /* 0x0000000761007c0c */ /* 0x000fe4000c761270 */
[----:B------:R-:W-:Y:S01]  /*43c0*/  LEA R14, P6, R17, R0, 0x1 ;  /* 0x00000000110e7211 */ /* 0x000fe200078c08ff */
[----:B------:R1:W-:Y:S01]  /*43d0*/  @P5 STG.E.U16 desc[UR14][R26.64], R30 ;  /* 0x0000001e1a005986 */ /* 0x0003e2000c10150e */
[----:B------:R-:W-:Y:S02]  /*43e0*/  PRMT R31, R15, 0x7632, R31 ;  /* 0x000076320f1f7816 */ /* 0x000fe4000000001f */
[----:B------:R-:W-:-:S02]  /*43f0*/  ISETP.LT.AND P4, PT, R96, UR7, !P0 ;  /* 0x0000000760007c0c */ /* 0x000fc4000c781270 */
[----:B------:R-:W-:Y:S01]  /*4400*/  LEA.HI.X.SX32 R15, R17, R20, 0x1, P6 ;  /* 0x00000014110f7211 */ /* 0x000fe200030f0eff */
[----:B0-----:R-:W-:Y:S01]  /*4410*/  IMAD R25, R21, 0x2, R19 ;  /* 0x0000000215197824 */ /* 0x001fe200078e0213 */
[----:B------:R-:W-:Y:S02]  /*4420*/  LEA R16, P6, R19, R0, 0x1 ;  /* 0x0000000013107211 */ /* 0x000fe400078c08ff */
[----:B------:R-:W-:Y:S01]  /*4430*/  ISETP.LT.AND P5, PT, R95, UR7, !P0 ;  /* 0x000000075f007c0c */ /* 0x000fe2000c7a1270 */
[----:B------:R0:W-:Y:S01]  /*4440*/  @P3 STG.E.U16 desc[UR14][R12.64], R29 ;  /* 0x0000001d0c003986 */ /* 0x0001e2000c10150e */
[----:B------:R-:W-:Y:S01]  /*4450*/  LEA.HI.X.SX32 R17, R19, R20, 0x1, P6 ;  /* 0x0000001413117211 */ /* 0x000fe200030f0eff */
[----:B-1----:R-:W-:Y:S01]  /*4460*/  IMAD R27, R21, 0x2, R25 ;  /* 0x00000002151b7824 */ /* 0x002fe200078e0219 */
[C---:B------:R-:W-:Y:S02]  /*4470*/  LEA R18, P6, R25.reuse, R0, 0x1 ;  /* 0x0000000019127211 */ /* 0x040fe400078c08ff */
[----:B------:R-:W-:Y:S01]  /*4480*/  ISETP.LT.AND P3, PT, R94, UR7, !P0 ;  /* 0x000000075e007c0c */ /* 0x000fe2000c761270 */
[----:B------:R1:W-:Y:S01]  /*4490*/  @P4 STG.E.U16 desc[UR14][R14.64], R31 ;  /* 0x0000001f0e004986 */ /* 0x0003e2000c10150e */
[----:B------:R-:W-:Y:S01]  /*44a0*/  LEA.HI.X.SX32 R19, R25, R20, 0x1, P6 ;  /* 0x0000001419137211 */ /* 0x000fe200030f0eff */
[----:B------:R-:W-:Y:S01]  /*44b0*/  IMAD R25, R21, 0x2, R27 ;  /* 0x0000000215197824 */ /* 0x000fe200078e021b */
[----:B------:R-:W-:-:S02]  /*44c0*/  ISETP.LT.AND P4, PT, R93, UR7, !P0 ;  /* 0x000000075d007c0c */ /* 0x000fc4000c781270 */
[----:B-----5:R-:W-:Y:S01]  /*44d0*/  PRMT R26, R5, 0x7632, R26 ;  /* 0x00007632051a7816 */ /* 0x020fe2000000001a */
[----:B------:R2:W-:Y:S01]  /*44e0*/  @P5 STG.E.U16 desc[UR14][R16.64], R4 ;  /* 0x0000000410005986 */ /* 0x0005e2000c10150e */
[C---:B0-----:R-:W-:Y:S02]  /*44f0*/  LEA R12, P6, R27.reuse, R0, 0x1 ;  /* 0x000000001b0c7211 */ /* 0x041fe400078c08ff */
[----:B------:R-:W-:Y:S02]  /*4500*/  ISETP.LT.AND P5, PT, R92, UR7, !P0 ;  /* 0x000000075c007c0c */ /* 0x000fe4000c7a1270 */
[----:B------:R-:W-:Y:S01]  /*4510*/  LEA.HI.X.SX32 R13, R27, R20, 0x1, P6 ;  /* 0x000000141b0d7211 */ /* 0x000fe200030f0eff */
[----:B------:R-:W-:Y:S01]  /*4520*/  IMAD R27, R21, 0x2, R25 ;  /* 0x00000002151b7824 */ /* 0x000fe200078e0219 */
[----:B-1----:R-:W-:Y:S01]  /*4530*/  LEA R14, P6, R25, R0, 0x1 ;  /* 0x00000000190e7211 */ /* 0x002fe200078c08ff */
[----:B------:R0:W-:Y:S01]  /*4540*/  @P3 STG.E.U16 desc[UR14][R18.64], R5 ;  /* 0x0000000512003986 */ /* 0x0001e2000c10150e */
[----:B------:R-:W-:-:S02]  /*4550*/  ISETP.LT.AND P3, PT, R91, UR7, !P0 ;  /* 0x000000075b007c0c */ /* 0x000fc4000c761270 */
[----:B------:R-:W-:Y:S01]  /*4560*/  LEA.HI.X.SX32 R15, R25, R20, 0x1, P6 ;  /* 0x00000014190f7211 */ /* 0x000fe200030f0eff */
[----:B------:R-:W-:Y:S01]  /*4570*/  IMAD R25, R21, 0x2, R27 ;  /* 0x0000000215197824 */ /* 0x000fe200078e021b */
[C---:B--2---:R-:W-:Y:S01]  /*4580*/  LEA R16, P6, R27.reuse, R0, 0x1 ;  /* 0x000000001b107211 */ /* 0x044fe200078c08ff */
[----:B------:R1:W-:Y:S01]  /*4590*/  @P4 STG.E.U16 desc[UR14][R12.64], R6 ;  /* 0x000000060c004986 */ /* 0x0003e2000c10150e */
[----:B------:R-:W-:Y:S02]  /*45a0*/  ISETP.LT.AND P4, PT, R90, UR7, !P0 ;  /* 0x000000075a007c0c */ /* 0x000fe4000c781270 */
[----:B------:R-:W-:Y:S01]  /*45b0*/  LEA.HI.X.SX32 R17, R27, R20, 0x1, P6 ;  /* 0x000000141b117211 */ /* 0x000fe200030f0eff */
[----:B------:R2:W-:Y:S01]  /*45c0*/  @P5 STG.E.U16 desc[UR14][R14.64], R7 ;  /* 0x000000070e005986 */ /* 0x0005e2000c10150e */
[----:B------:R-:W-:Y:S01]  /*45d0*/  ISETP.LT.AND P5, PT, R89, UR7, !P0 ;  /* 0x0000000759007c0c */ /* 0x000fe2000c7a1270 */
[----:B0-----:R-:W-:Y:S01]  /*45e0*/  IMAD R5, R21, 0x2, R25 ;  /* 0x0000000215057824 */ /* 0x001fe200078e0219 */
[----:B------:R-:W-:-:S02]  /*45f0*/  LEA R18, P6, R25, R0, 0x1 ;  /* 0x0000000019127211 */ /* 0x000fc400078c08ff */
[----:B------:R-:W-:Y:S02]  /*4600*/  PRMT R24, R4, 0x7632, R24 ;  /* 0x0000763204187816 */ /* 0x000fe40000000018 */
[----:B------:R-:W-:Y:S01]  /*4610*/  LEA.HI.X.SX32 R19, R25, R20, 0x1, P6 ;  /* 0x0000001419137211 */ /* 0x000fe200030f0eff */
[----:B-1----:R-:W-:Y:S01]  /*4620*/  IMAD R13, R21, 0x2, R5 ;  /* 0x00000002150d7824 */ /* 0x002fe200078e0205 */
[----:B------:R-:W-:Y:S01]  /*4630*/  LEA R4, P6, R5, R0, 0x1 ;  /* 0x0000000005047211 */ /* 0x000fe200078c08ff */
[----:B------:R0:W-:Y:S01]  /*4640*/  @P3 STG.E.U16 desc[UR14][R16.64], R24 ;  /* 0x0000001810003986 */ /* 0x0001e2000c10150e */
[----:B------:R-:W-:Y:S01]  /*4650*/  PRMT R25, R6, 0x7632, R25 ;  /* 0x0000763206197816 */ /* 0x000fe20000000019 */
[----:B--2---:R-:W-:Y:S01]  /*4660*/  IMAD R15, R21, 0x2, R13 ;  /* 0x00000002150f7824 */ /* 0x004fe200078e020d */
[----:B------:R-:W-:Y:S01]  /*4670*/  LEA.HI.X.SX32 R5, R5, R20, 0x1, P6 ;  /* 0x0000001405057211 */ /* 0x000fe200030f0eff */
[----:B------:R1:W-:Y:S01]  /*4680*/  @P4 STG.E.U16 desc[UR14][R18.64], R26 ;  /* 0x0000001a12004986 */ /* 0x0003e2000c10150e */
[----:B------:R-:W-:-:S02]  /*4690*/  LEA R6, P6, R13, R0, 0x1 ;  /* 0x000000000d067211 */ /* 0x000fc400078c08ff */
[----:B------:R-:W-:Y:S01]  /*46a0*/  ISETP.LT.AND P3, PT, R88, UR7, !P0 ;  /* 0x0000000758007c0c */ /* 0x000fe2000c761270 */
[----:B------:R2:W-:Y:S01]  /*46b0*/  @P5 STG.E.U16 desc[UR14][R4.64], R25 ;  /* 0x0000001904005986 */ /* 0x0005e2000c10150e */
[----:B------:R-:W-:Y:S02]  /*46c0*/  PRMT R27, R7, 0x7632, R27 ;  /* 0x00007632071b7816 */ /* 0x000fe4000000001b */
[----:B------:R-:W-:Y:S01]  /*46d0*/  LEA.HI.X.SX32 R7, R13, R20, 0x1, P6 ;  /* 0x000000140d077211 */ /* 0x000fe200030f0eff */
[----:B0-----:R-:W-:Y:S01]  /*46e0*/  IMAD R17, R21, 0x2, R15 ;  /* 0x0000000215117824 */ /* 0x001fe200078e020f */
[----:B------:R-:W-:Y:S02]  /*46f0*/  LEA R12, P6, R15, R0, 0x1 ;  /* 0x000000000f0c7211 */ /* 0x000fe400078c08ff */
[----:B------:R-:W-:Y:S01]  /*4700*/  ISETP.LT.AND P4, PT, R87, UR7, !P0 ;  /* 0x0000000757007c0c */ /* 0x000fe2000c781270 */
[----:B-1----:R-:W-:Y:S01]  /*4710*/  IMAD R19, R21, 0x2, R17 ;  /* 0x0000000215137824 */ /* 0x002fe200078e0211 */
[----:B------:R-:W-:-:S02]  /*4720*/  ISETP.LT.AND P5, PT, R86, UR7, !P0 ;  /* 0x0000000756007c0c */ /* 0x000fc4000c7a1270 */
[----:B------:R-:W-:Y:S01]  /*4730*/  LEA.HI.X.SX32 R13, R15, R20, 0x1, P6 ;  /* 0x000000140f0d7211 */ /* 0x000fe200030f0eff */
[----:B------:R0:W-:Y:S01]  /*4740*/  @P3 STG.E.U16 desc[UR14][R6.64], R27 ;  /* 0x0000001b06003986 */ /* 0x0001e2000c10150e */
[----:B------:R-:W-:Y:S02]  /*4750*/  LEA R14, P6, R17, R0, 0x1 ;  /* 0x00000000110e7211 */ /* 0x000fe400078c08ff */
[----:B------:R-:W-:Y:S01]  /*4760*/  ISETP.LT.AND P3, PT, R85, UR7, !P0 ;  /* 0x0000000755007c0c */ /* 0x000fe2000c761270 */
[----:B------:R-:W1:Y:S01]  /*4770*/  LDS.128 R24, [R36] ;  /* 0x0000000024187984 */ /* 0x000e620000000c00 */
[----:B------:R-:W-:Y:S01]  /*4780*/  LEA.HI.X.SX32 R15, R17, R20, 0x1, P6 ;  /* 0x00000014110f7211 */ /* 0x000fe200030f0eff */
[----:B------:R-:W-:Y:S01]  /*4790*/  IMAD R17, R21, 0x2, R19 ;  /* 0x0000000215117824 */ /* 0x000fe200078e0213 */
[----:B--2---:R-:W-:Y:S01]  /*47a0*/  LEA R4, P6, R19, R0, 0x1 ;  /* 0x0000000013047211 */ /* 0x004fe200078c08ff */
[----:B------:R2:W-:Y:S01]  /*47b0*/  @P4 STG.E.U16 desc[UR14][R12.64], R8 ;  /* 0x000000080c004986 */ /* 0x0005e2000c10150e */
[----:B------:R-:W-:-:S02]  /*47c0*/  ISETP.LT.AND P4, PT, R79, UR7, !P0 ;  /* 0x000000074f007c0c */ /* 0x000fc4000c781270 */
[----:B------:R-:W-:Y:S01]  /*47d0*/  LEA.HI.X.SX32 R5, R19, R20, 0x1, P6 ;  /* 0x0000001413057211 */ /* 0x000fe200030f0eff */
[----:B------:R-:W-:Y:S01]  /*47e0*/  IMAD R19, R21, 0x2, R17 ;  /* 0x0000000215137824 */ /* 0x000fe200078e0211 */
[----:B0-----:R-:W-:Y:S01]  /*47f0*/  LEA R6, P6, R17, R0, 0x1 ;  /* 0x0000000011067211 */ /* 0x001fe200078c08ff */
[----:B------:R0:W-:Y:S01]  /*4800*/  @P5 STG.E.U16 desc[UR14][R14.64], R9 ;  /* 0x000000090e005986 */ /* 0x0001e2000c10150e */
[----:B------:R-:W-:Y:S02]  /*4810*/  ISETP.LT.AND P5, PT, R77, UR7, !P0 ;  /* 0x000000074d007c0c */ /* 0x000fe4000c7a1270 */
[----:B------:R-:W-:Y:S01]  /*4820*/  LEA.HI.X.SX32 R7, R17, R20, 0x1, P6 ;  /* 0x0000001411077211 */ /* 0x000fe200030f0eff */
[----:B------:R-:W-:Y:S01]  /*4830*/  IMAD R17, R21, 0x2, R19 ;  /* 0x0000000215117824 */ /* 0x000fe200078e0213 */
[----:B------:R3:W-:Y:S01]  /*4840*/  @P3 STG.E.U16 desc[UR14][R4.64], R10 ;  /* 0x0000000a04003986 */ /* 0x0007e2000c10150e */
[----:B--2---:R-:W-:Y:S02]  /*4850*/  LEA R12, P6, R19, R0, 0x1 ;  /* 0x00000000130c7211 */ /* 0x004fe400078c08ff */
[----:B------:R-:W-:Y:S01]  /*4860*/  ISETP.LT.AND P3, PT, R71, UR7, !P0 ;  /* 0x0000000747007c0c */ /* 0x000fe2000c761270 */
[----:B------:R2:W-:Y:S01]  /*4870*/  @P4 STG.E.U16 desc[UR14][R6.64], R11 ;  /* 0x0000000b06004986 */ /* 0x0005e2000c10150e */
[----:B------:R-:W-:-:S02]  /*4880*/  LEA.HI.X.SX32 R13, R19, R20, 0x1, P6 ;  /* 0x00000014130d7211 */ /* 0x000fc400030f0eff */
[----:B------:R-:W-:Y:S02]  /*4890*/  PRMT R8, R8, 0x7632, R8 ;  /* 0x0000763208087816 */ /* 0x000fe40000000008 */
[----:B0-----:R-:W-:Y:S02]  /*48a0*/  LEA R14, P6, R17, R0, 0x1 ;  /* 0x00000000110e7211 */ /* 0x001fe400078c08ff */
[----:B------:R-:W-:Y:S01]  /*48b0*/  ISETP.LT.AND P4, PT, R69, UR7, !P0 ;  /* 0x0000000745007c0c */ /* 0x000fe2000c781270 */
[----:B---3--:R-:W-:Y:S01]  /*48c0*/  IMAD R5, R21, 0x2, R17 ;  /* 0x0000000215057824 */ /* 0x008fe200078e0211 */
[----:B------:R-:W-:Y:S01]  /*48d0*/  LEA.HI.X.SX32 R15, R17, R20, 0x1, P6 ;  /* 0x00000014110f7211 */ /* 0x000fe200030f0eff */
[----:B------:R0:W-:Y:S01]  /*48e0*/  @P5 STG.E.U16 desc[UR14][R12.64], R8 ;  /* 0x000000080c005986 */ /* 0x0001e2000c10150e */
[----:B------:R-:W-:Y:S02]  /*48f0*/  ISETP.LT.AND P5, PT, R38, UR7, !P0 ;  /* 0x0000000726007c0c */ /* 0x000fe4000c7a1270 */
[----:B--2---:R-:W-:Y:S01]  /*4900*/  PRMT R7, R9, 0x7632, R7 ;  /* 0x0000763209077816 */ /* 0x004fe20000000007 */
[----:B------:R-:W-:Y:S01]  /*4910*/  IMAD R9, R21, 0x2, R5 ;  /* 0x0000000215097824 */ /* 0x000fe200078e0205 */
[----:B------:R-:W-:-:S02]  /*4920*/  LEA R4, P6, R5, R0, 0x1 ;  /* 0x0000000005047211 */ /* 0x000fc400078c08ff */
[----:B------:R-:W-:Y:S01]  /*4930*/  PRMT R16, R11, 0x7632, R16 ;  /* 0x000076320b107816 */ /* 0x000fe20000000010 */
[----:B------:R-:W-:Y:S01]  /*4940*/  IMAD R11, R21, 0x2, R9 ;  /* 0x00000002150b7824 */ /* 0x000fe200078e0209 */
[----:B------:R-:W-:Y:S01]  /*4950*/  LEA.HI.X.SX32 R5, R5, R20, 0x1, P6 ;  /* 0x0000001405057211 */ /* 0x000fe200030f0eff */
[----:B------:R2:W-:Y:S01]  /*4960*/  @P3 STG.E.U16 desc[UR14][R14.64], R7 ;  /* 0x000000070e003986 */ /* 0x0005e2000c10150e */
[----:B------:R-:W-:Y:S01]  /*4970*/  LEA R6, P6, R9, R0, 0x1 ;  /* 0x0000000009067211 */ /* 0x000fe200078c08ff */
[----:B0-----:R-:W-:Y:S01]  /*4980*/  IMAD R13, R21, 0x2, R11 ;  /* 0x00000002150d7824 */ /* 0x001fe200078e020b */
[----:B------:R-:W-:Y:S02]  /*4990*/  PRMT R12, R10, 0x7632, R12 ;  /* 0x000076320a0c7816 */ /* 0x000fe4000000000c */
[----:B------:R-:W-:-:S03]  /*49a0*/  ISETP.LT.AND P3, PT, R37, UR7, !P0 ;  /* 0x0000000725007c0c */ /* 0x000fc6000c761270 */
[----:B------:R0:W-:Y:S01]  /*49b0*/  @P4 STG.E.U16 desc[UR14][R4.64], R12 ;  /* 0x0000000c04004986 */ /* 0x0001e2000c10150e */
[----:B------:R-:W-:Y:S02]  /*49c0*/  LEA R8, P4, R11, R0, 0x1 ;  /* 0x000000000b087211 */ /* 0x000fe400078808ff */
[-C--:B--2---:R-:W-:Y:S01]  /*49d0*/  LEA.HI.X.SX32 R7, R9, R20.reuse, 0x1, P6 ;  /* 0x0000001409077211 */ /* 0x084fe200030f0eff */
[----:B------:R-:W-:Y:S01]  /*49e0*/  IMAD R15, R21, 0x2, R13 ;  /* 0x00000002150f7824 */ /* 0x000fe200078e020d */
[----:B------:R-:W-:Y:S02]  /*49f0*/  LEA.HI.X.SX32 R9, R11, R20, 0x1, P4 ;  /* 0x000000140b097211 */ /* 0x000fe400020f0eff */
[----:B------:R-:W-:Y:S01]  /*4a00*/  ISETP.LT.AND P4, PT, R23, UR7, !P0 ;  /* 0x0000000717007c0c */ /* 0x000fe2000c781270 */
[----:B------:R2:W-:Y:S01]  /*4a10*/  @P5 STG.E.U16 desc[UR14][R6.64], R16 ;  /* 0x0000001006005986 */ /* 0x0005e2000c10150e */
[----:B------:R-:W-:-:S03]  /*4a20*/  LEA R10, P5, R13, R0, 0x1 ;  /* 0x000000000d0a7211 */ /* 0x000fc600078a08ff */
[----:B-1----:R-:W-:Y:S01]  /*4a30*/  @P3 STG.E.U16 desc[UR14][R8.64], R24 ;  /* 0x0000001808003986 */ /* 0x002fe2000c10150e */
[----:B------:R-:W-:Y:S01]  /*4a40*/  LEA.HI.X.SX32 R11, R13, R20, 0x1, P5 ;  /* 0x000000140d0b7211 */ /* 0x000fe200028f0eff */
[----:B------:R-:W-:Y:S01]  /*4a50*/  IMAD R13, R21, 0x2, R15 ;  /* 0x00000002150d7824 */ /* 0x000fe200078e020f */
[----:B------:R-:W-:-:S03]  /*4a60*/  ISETP.LT.AND P5, PT, R22, UR7, !P0 ;  /* 0x0000000716007c0c */ /* 0x000fc6000c7a1270 */
[----:B------:R-:W-:Y:S01]  /*4a70*/  IMAD R17, R21, 0x2, R13 ;  /* 0x0000000215117824 */ /* 0x000fe200078e020d */
[----:B------:R1:W-:Y:S01]  /*4a80*/  @P1 STG.E.U16 desc[UR14][R10.64], R25 ;  /* 0x000000190a001986 */ /* 0x0003e2000c10150e */
[-C--:B0-----:R-:W-:Y:S02]  /*4a90*/  LEA R4, P1, R15, R0.reuse, 0x1 ;  /* 0x000000000f047211 */ /* 0x081fe400078208ff */
[----:B------:R-:W-:Y:S01]  /*4aa0*/  IMAD R19, R21, 0x2, R17 ;  /* 0x0000000215137824 */ /* 0x000fe200078e0211 */
[----:B--2---:R-:W-:Y:S02]  /*4ab0*/  LEA R6, P3, R13, R0, 0x1 ;  /* 0x000000000d067211 */ /* 0x004fe400078608ff */
[-C--:B------:R-:W-:Y:S01]  /*4ac0*/  LEA.HI.X.SX32 R5, R15, R20.reuse, 0x1, P1 ;  /* 0x000000140f057211 */ /* 0x080fe200008f0eff */
[----:B------:R-:W-:Y:S01]  /*4ad0*/  IMAD R15, R21, 0x2, R19 ;  /* 0x00000002150f7824 */ /* 0x000fe200078e0213 */
[----:B------:R-:W-:Y:S02]  /*4ae0*/  LEA.HI.X.SX32 R7, R13, R20, 0x1, P3 ;  /* 0x000000140d077211 */ /* 0x000fe400018f0eff */
[-C--:B------:R-:W-:Y:S01]  /*4af0*/  LEA R12, P6, R17, R0.reuse, 0x1 ;  /* 0x00000000110c7211 */ /* 0x080fe200078c08ff */
[----:B------:R-:W-:Y:S01]  /*4b00*/  IMAD R21, R21, 0x2, R15 ;  /* 0x0000000215157824 */ /* 0x000fe200078e020f */
[----:B-1----:R-:W-:Y:S01]  /*4b10*/  LEA R10, P1, R15, R0, 0x1 ;  /* 0x000000000f0a7211 */ /* 0x002fe200078208ff */
[----:B------:R0:W-:Y:S01]  /*4b20*/  @P5 STG.E.U16 desc[UR14][R4.64], R26 ;  /* 0x0000001a04005986 */ /* 0x0001e2000c10150e */
[----:B------:R-:W-:-:S02]  /*4b30*/  ISETP.LT.AND P3, PT, R3, UR7, !P0 ;  /* 0x0000000703007c0c */ /* 0x000fc4000c761270 */
[-C--:B------:R-:W-:Y:S01]  /*4b40*/  LEA.HI.X.SX32 R11, R15, R20.reuse, 0x1, P1 ;  /* 0x000000140f0b7211 */ /* 0x080fe200008f0eff */
[----:B------:R1:W-:Y:S01]  /*4b50*/  @P4 STG.E.U16 desc[UR14][R6.64], R27 ;  /* 0x0000001b06004986 */ /* 0x0003e2000c10150e */
[----:B------:R-:W-:Y:S02]  /*4b60*/  ISETP.LT.AND P1, PT, R2, UR7, !P0 ;  /* 0x0000000702007c0c */ /* 0x000fe4000c721270 */
[----:B------:R-:W-:Y:S02]  /*4b70*/  ISETP.LT.AND P0, PT, R63, UR7, !P0 ;  /* 0x000000073f007c0c */ /* 0x000fe4000c701270 */
[----:B------:R-:W-:Y:S02]  /*4b80*/  LEA.HI.X.SX32 R13, R17, R20, 0x1, P6 ;  /* 0x00000014110d7211 */ /* 0x000fe400030f0eff */
[----:B------:R-:W-:Y:S02]  /*4b90*/  LEA R8, P6, R19, R0, 0x1 ;  /* 0x0000000013087211 */ /* 0x000fe400078c08ff */
[----:B------:R-:W-:-:S02]  /*4ba0*/  PRMT R24, R24, 0x7632, R24 ;  /* 0x0000763218187816 */ /* 0x000fc40000000018 */
[----:B------:R-:W-:Y:S02]  /*4bb0*/  LEA.HI.X.SX32 R9, R19, R20, 0x1, P6 ;  /* 0x0000001413097211 */ /* 0x000fe400030f0eff */
[----:B------:R-:W-:Y:S01]  /*4bc0*/  PRMT R25, R25, 0x7632, R25 ;  /* 0x0000763219197816 */ /* 0x000fe20000000019 */
[----:B------:R1:W-:Y:S01]  /*4bd0*/  @P3 STG.E.U16 desc[UR14][R12.64], R24 ;  /* 0x000000180c003986 */ /* 0x0003e2000c10150e */
[----:B0-----:R-:W-:Y:S02]  /*4be0*/  PRMT R5, R26, 0x7632, R5 ;  /* 0x000076321a057816 */ /* 0x001fe40000000005 */
[C---:B------:R-:W-:Y:S01]  /*4bf0*/  LEA R14, P6, R21.reuse, R0, 0x1 ;  /* 0x00000000150e7211 */ /* 0x040fe200078c08ff */
[----:B------:R1:W-:Y:S03]  /*4c00*/  @P2 STG.E.U16 desc[UR14][R8.64], R25 ;  /* 0x0000001908002986 */ /* 0x0003e6000c10150e */
[----:B------:R-:W-:Y:S01]  /*4c10*/  LEA.HI.X.SX32 R15, R21, R20, 0x1, P6 ;  /* 0x00000014150f7211 */ /* 0x000fe200030f0eff */
[----:B------:R1:W-:Y:S01]  /*4c20*/  @P1 STG.E.U16 desc[UR14][R10.64], R5 ;  /* 0x000000050a001986 */ /* 0x0003e2000c10150e */
[----:B------:R-:W-:Y:S07]  /*4c30*/  @!P0 EXIT ;  /* 0x000000000000894d */ /* 0x000fee0003800000 */
[----:B-1----:R-:W-:-:S05]  /*4c40*/  PRMT R7, R27, 0x7632, R7 ;  /* 0x000076321b077816 */ /* 0x002fca0000000007 */
[----:B------:R-:W-:Y:S01]  /*4c50*/  STG.E.U16 desc[UR14][R14.64], R7 ;  /* 0x000000070e007986 */ /* 0x000fe2000c10150e */
[----:B------:R-:W-:Y:S05]  /*4c60*/  EXIT ;  /* 0x000000000000794d */ /* 0x000fea0003800000 */
.L_x_2:
[----:B------:R-:W-:-:S00]  /*4c70*/  BRA `(.L_x_2) ;  /* 0xfffffffc00fc7947 */ /* 0x000fc0000383ffff */
[----:B------:R-:W-:-:S00]  /*4c80*/  NOP ;  /* 0x0000000000007918 */ /* 0x000fc00000000000 */
[----:B------:R-:W-:-:S00]  /*4c90*/  NOP ;  /* 0x0000000000007918 */ /* 0x000fc00000000000 */
[----:B------:R-:W-:-:S00]  /*4ca0*/  NOP ;  /* 0x0000000000007918 */ /* 0x000fc00000000000 */
[----:B------:R-:W-:-:S00]  /*4cb0*/  NOP ;  /* 0x0000000000007918 */ /* 0x000fc00000000000 */
[----:B------:R-:W-:-:S00]  /*4cc0*/  NOP ;  /* 0x0000000000007918 */ /* 0x000fc00000000000 */
[----:B------:R-:W-:-:S00]  /*4cd0*/  NOP ;  /* 0x0000000000007918 */ /* 0x000fc00000000000 */
[----:B------:R-:W-:-:S00]  /*4ce0*/  NOP ;  /* 0x0000000000007918 */ /* 0x000fc00000000000 */
[----:B------:R-:W-:-:S00]  /*4cf0*/  NOP ;  /* 0x0000000000007918 */ /* 0x000fc00000000000 */
.L_x_3:


//--------------------- .nv.shared.matmul_kernel  --------------------------
	.section	.nv.shared.matmul_kernel,"aw",@nobits
	.sectionflags	@""
	.align	16
	.zero		1024


//--------------------- .nv.shared.reserved.0     --------------------------
	.section	.nv.shared.reserved.0,"aw",@nobits
	.weak		__nv_reservedSMEM_offset_0_alias
	.size		__nv_reservedSMEM_offset_0_alias, 0, 0
	.other		__nv_reservedSMEM_offset_0_alias,@"STO_CUDA_RESERVED_SHARED STV_DEFAULT"
__nv_reservedSMEM_offset_0_alias:
	.zero		0


//--------------------- .nv.constant0.matmul_kernel --------------------------
	.section	.nv.constant0.matmul_kernel,"a",@progbits
	.sectionflags	@""
	.align	4
.nv.constant0.matmul_kernel:
	.zero		608


//--------------------- SYMBOLS --------------------------

	.type		.nv.reservedSmem.offset0,@object
	.size		.nv.reservedSmem.offset0,0x4
